//
// Generated by NVIDIA NVVM Compiler
//
// Compiler Build ID: CL-36424714
// Cuda compilation tools, release 13.0, V13.0.88
// Based on NVVM 20.0.0
//

.version 9.0
.target sm_100
.address_size 64

	// .globl	bminf_linear_calc_scale_half
.shared .align 2 .b8 _ZZ14blockReduceMaxI6__halfET_S1_E6shared[64];
.shared .align 4 .b8 _ZZ14blockReduceMaxIfET_S0_E6shared[128];
// _ZZ11scale_roundI6__halfEviPKT_S3_PS1_PaE10global_max_$_0 has been demoted
// _ZZ11scale_roundIfEviPKT_S2_PS0_PaE10global_max has been demoted

.visible .entry bminf_linear_calc_scale_half(
	.param .u32 bminf_linear_calc_scale_half_param_0,
	.param .u64 .ptr .align 1 bminf_linear_calc_scale_half_param_1,
	.param .u64 .ptr .align 1 bminf_linear_calc_scale_half_param_2
)
{
	.reg .pred 	%p<9>;
	.reg .b16 	%rs<99>;
	.reg .b32 	%r<94>;
	.reg .b32 	%f<45>;
	.reg .b64 	%rd<9>;

	ld.param.u32 	%r9, [bminf_linear_calc_scale_half_param_0];
	ld.param.u64 	%rd2, [bminf_linear_calc_scale_half_param_1];
	ld.param.u64 	%rd3, [bminf_linear_calc_scale_half_param_2];
	mov.b32 	%r10, 0;
	// begin inline asm
	cvt.rn.f16.s32 %rs96, %r10;
	// end inline asm
	mov.u32 	%r1, %ctaid.x;
	mov.u32 	%r2, %tid.x;
	setp.ge.s32 	%p1, %r2, %r9;
	@%p1 bra 	$L__BB0_3;
	mov.u32 	%r3, %ntid.x;
	mul.lo.s32 	%r4, %r9, %r1;
	cvta.to.global.u64 	%rd1, %rd2;
	mov.u32 	%r93, %r2;
$L__BB0_2:
	add.s32 	%r11, %r93, %r4;
	mul.wide.s32 	%rd4, %r11, 2;
	add.s64 	%rd5, %rd1, %rd4;
	ld.global.u16 	%rs16, [%rd5];
	// begin inline asm
	{abs.f16 %rs15,%rs16;
}
	// end inline asm
	// begin inline asm
	{max.f16 %rs96,%rs96,%rs15;
}
	// end inline asm
	add.s32 	%r93, %r93, %r3;
	setp.lt.s32 	%p2, %r93, %r9;
	@%p2 bra 	$L__BB0_2;
$L__BB0_3:
	and.b32  	%r7, %r2, 31;
	// begin inline asm
	{mov.u32 %r12, WARP_SZ;
}
	// end inline asm
	shl.b32 	%r48, %r12, 8;
	add.s32 	%r45, %r48, -8161;
	// begin inline asm
	{  cvt.f32.f16 %f5, %rs96;}

	// end inline asm
	// begin inline asm
	{  mov.b32 %r13, {%rs96,%rs96};}

	// end inline asm
	mov.b32 	%r16, 16;
	mov.b32 	%r46, -1;
	// begin inline asm
	{shfl.sync.down.b32 %r14,%r13,%r16,%r45,%r46;
}
	// end inline asm
	// begin inline asm
	{.reg .f16 low,high;
 mov.b32 {low,high}, %r14;
 mov.b16 %rs23, low;}
	// end inline asm
	// begin inline asm
	{  cvt.f32.f16 %f6, %rs23;}

	// end inline asm
	max.f32 	%f7, %f5, %f6;
	// begin inline asm
	{  cvt.rn.f16.f32 %rs25, %f7;}

	// end inline asm
	// begin inline asm
	{  cvt.f32.f16 %f8, %rs25;}

	// end inline asm
	// begin inline asm
	{  mov.b32 %r20, {%rs25,%rs25};}

	// end inline asm
	mov.b32 	%r23, 8;
	// begin inline asm
	{shfl.sync.down.b32 %r21,%r20,%r23,%r45,%r46;
}
	// end inline asm
	// begin inline asm
	{.reg .f16 low,high;
 mov.b32 {low,high}, %r21;
 mov.b16 %rs29, low;}
	// end inline asm
	// begin inline asm
	{  cvt.f32.f16 %f9, %rs29;}

	// end inline asm
	max.f32 	%f10, %f8, %f9;
	// begin inline asm
	{  cvt.rn.f16.f32 %rs31, %f10;}

	// end inline asm
	// begin inline asm
	{  cvt.f32.f16 %f11, %rs31;}

	// end inline asm
	// begin inline asm
	{  mov.b32 %r27, {%rs31,%rs31};}

	// end inline asm
	mov.b32 	%r30, 4;
	// begin inline asm
	{shfl.sync.down.b32 %r28,%r27,%r30,%r45,%r46;
}
	// end inline asm
	// begin inline asm
	{.reg .f16 low,high;
 mov.b32 {low,high}, %r28;
 mov.b16 %rs35, low;}
	// end inline asm
	// begin inline asm
	{  cvt.f32.f16 %f12, %rs35;}

	// end inline asm
	max.f32 	%f13, %f11, %f12;
	// begin inline asm
	{  cvt.rn.f16.f32 %rs37, %f13;}

	// end inline asm
	// begin inline asm
	{  cvt.f32.f16 %f14, %rs37;}

	// end inline asm
	// begin inline asm
	{  mov.b32 %r34, {%rs37,%rs37};}

	// end inline asm
	mov.b32 	%r37, 2;
	// begin inline asm
	{shfl.sync.down.b32 %r35,%r34,%r37,%r45,%r46;
}
	// end inline asm
	// begin inline asm
	{.reg .f16 low,high;
 mov.b32 {low,high}, %r35;
 mov.b16 %rs41, low;}
	// end inline asm
	// begin inline asm
	{  cvt.f32.f16 %f15, %rs41;}

	// end inline asm
	max.f32 	%f16, %f14, %f15;
	// begin inline asm
	{  cvt.rn.f16.f32 %rs43, %f16;}

	// end inline asm
	// begin inline asm
	{  cvt.f32.f16 %f17, %rs43;}

	// end inline asm
	// begin inline asm
	{  mov.b32 %r41, {%rs43,%rs43};}

	// end inline asm
	mov.b32 	%r44, 1;
	// begin inline asm
	{shfl.sync.down.b32 %r42,%r41,%r44,%r45,%r46;
}
	// end inline asm
	// begin inline asm
	{.reg .f16 low,high;
 mov.b32 {low,high}, %r42;
 mov.b16 %rs47, low;}
	// end inline asm
	// begin inline asm
	{  cvt.f32.f16 %f18, %rs47;}

	// end inline asm
	max.f32 	%f19, %f17, %f18;
	// begin inline asm
	{  cvt.rn.f16.f32 %rs49, %f19;}

	// end inline asm
	setp.ne.s32 	%p3, %r7, 0;
	@%p3 bra 	$L__BB0_5;
	shr.u32 	%r49, %r2, 4;
	mov.u32 	%r50, _ZZ14blockReduceMaxI6__halfET_S1_E6shared;
	add.s32 	%r51, %r50, %r49;
	st.shared.u16 	[%r51], %rs49;
$L__BB0_5:
	bar.sync 	0;
	mov.u32 	%r52, %ntid.x;
	shr.u32 	%r53, %r52, 5;
	setp.ge.u32 	%p4, %r2, %r53;
	@%p4 bra 	$L__BB0_7;
	shl.b32 	%r54, %r7, 1;
	mov.u32 	%r55, _ZZ14blockReduceMaxI6__halfET_S1_E6shared;
	add.s32 	%r56, %r55, %r54;
	ld.shared.u16 	%rs97, [%r56];
	bra.uni 	$L__BB0_8;
$L__BB0_7:
	mov.f32 	%f20, 0fFF800000;
	// begin inline asm
	{  cvt.rn.f16.f32 %rs97, %f20;}

	// end inline asm
$L__BB0_8:
	setp.gt.u32 	%p5, %r2, 31;
	@%p5 bra 	$L__BB0_14;
	// begin inline asm
	{  cvt.f32.f16 %f21, %rs97;}

	// end inline asm
	// begin inline asm
	{  mov.b32 %r57, {%rs97,%rs97};}

	// end inline asm
	mov.b32 	%r60, 16;
	mov.b32 	%r90, -1;
	// begin inline asm
	{shfl.sync.down.b32 %r58,%r57,%r60,%r45,%r90;
}
	// end inline asm
	// begin inline asm
	{.reg .f16 low,high;
 mov.b32 {low,high}, %r58;
 mov.b16 %rs54, low;}
	// end inline asm
	// begin inline asm
	{  cvt.f32.f16 %f22, %rs54;}

	// end inline asm
	max.f32 	%f23, %f21, %f22;
	// begin inline asm
	{  cvt.rn.f16.f32 %rs56, %f23;}

	// end inline asm
	// begin inline asm
	{  cvt.f32.f16 %f24, %rs56;}

	// end inline asm
	// begin inline asm
	{  mov.b32 %r64, {%rs56,%rs56};}

	// end inline asm
	mov.b32 	%r67, 8;
	// begin inline asm
	{shfl.sync.down.b32 %r65,%r64,%r67,%r45,%r90;
}
	// end inline asm
	// begin inline asm
	{.reg .f16 low,high;
 mov.b32 {low,high}, %r65;
 mov.b16 %rs60, low;}
	// end inline asm
	// begin inline asm
	{  cvt.f32.f16 %f25, %rs60;}

	// end inline asm
	max.f32 	%f26, %f24, %f25;
	// begin inline asm
	{  cvt.rn.f16.f32 %rs62, %f26;}

	// end inline asm
	// begin inline asm
	{  cvt.f32.f16 %f27, %rs62;}

	// end inline asm
	// begin inline asm
	{  mov.b32 %r71, {%rs62,%rs62};}

	// end inline asm
	mov.b32 	%r74, 4;
	// begin inline asm
	{shfl.sync.down.b32 %r72,%r71,%r74,%r45,%r90;
}
	// end inline asm
	// begin inline asm
	{.reg .f16 low,high;
 mov.b32 {low,high}, %r72;
 mov.b16 %rs66, low;}
	// end inline asm
	// begin inline asm
	{  cvt.f32.f16 %f28, %rs66;}

	// end inline asm
	max.f32 	%f29, %f27, %f28;
	// begin inline asm
	{  cvt.rn.f16.f32 %rs68, %f29;}

	// end inline asm
	// begin inline asm
	{  cvt.f32.f16 %f30, %rs68;}

	// end inline asm
	// begin inline asm
	{  mov.b32 %r78, {%rs68,%rs68};}

	// end inline asm
	mov.b32 	%r81, 2;
	// begin inline asm
	{shfl.sync.down.b32 %r79,%r78,%r81,%r45,%r90;
}
	// end inline asm
	// begin inline asm
	{.reg .f16 low,high;
 mov.b32 {low,high}, %r79;
 mov.b16 %rs72, low;}
	// end inline asm
	// begin inline asm
	{  cvt.f32.f16 %f31, %rs72;}

	// end inline asm
	max.f32 	%f32, %f30, %f31;
	// begin inline asm
	{  cvt.rn.f16.f32 %rs74, %f32;}

	// end inline asm
	// begin inline asm
	{  cvt.f32.f16 %f33, %rs74;}

	// end inline asm
	// begin inline asm
	{  mov.b32 %r85, {%rs74,%rs74};}

	// end inline asm
	mov.b32 	%r88, 1;
	// begin inline asm
	{shfl.sync.down.b32 %r86,%r85,%r88,%r45,%r90;
}
	// end inline asm
	// begin inline asm
	{.reg .f16 low,high;
 mov.b32 {low,high}, %r86;
 mov.b16 %rs78, low;}
	// end inline asm
	// begin inline asm
	{  cvt.f32.f16 %f34, %rs78;}

	// end inline asm
	max.f32 	%f35, %f33, %f34;
	// begin inline asm
	{  cvt.rn.f16.f32 %rs80, %f35;}

	// end inline asm
	setp.ne.s32 	%p6, %r2, 0;
	@%p6 bra 	$L__BB0_14;
	mov.b32 	%r92, 127;
	// begin inline asm
	cvt.rn.f16.s32 %rs81, %r92;
	// end inline asm
	// begin inline asm
	{  cvt.f32.f16 %f36, %rs80;}

	// end inline asm
	// begin inline asm
	{  cvt.f32.f16 %f37, %rs81;}

	// end inline asm
	// begin inline asm
	{rcp.approx.ftz.f32 %f38, %f37;
}
	// end inline asm
	mul.f32 	%f40, %f36, %f38;
	// begin inline asm
	{  cvt.rn.f16.f32 %rs98, %f40;}

	// end inline asm
	// begin inline asm
	{abs.f16 %rs85,%rs98;
}
	// end inline asm
	mov.b16 	%rs89, 143;
	// begin inline asm
	{ .reg .pred __$temp3;
  setp.lt.f16  __$temp3, %rs85, %rs89;
  selp.u16 %rs87, 1, 0, __$temp3;}
	// end inline asm
	setp.eq.s16 	%p7, %rs87, 0;
	@%p7 bra 	$L__BB0_13;
	mov.f32 	%f41, 0f00000000;
	// begin inline asm
	{  cvt.rn.f16.f32 %rs90, %f41;}

	// end inline asm
	// begin inline asm
	{ .reg .pred __$temp3;
  setp.lt.f16  __$temp3, %rs90, %rs85;
  selp.u16 %rs91, 1, 0, __$temp3;}
	// end inline asm
	setp.eq.s16 	%p8, %rs91, 0;
	@%p8 bra 	$L__BB0_13;
	neg.f32 	%f43, %f37;
	fma.rn.f32 	%f44, %f43, %f40, %f36;
	fma.rn.f32 	%f42, %f38, %f44, %f40;
	// begin inline asm
	{  cvt.rn.f16.f32 %rs98, %f42;}

	// end inline asm
$L__BB0_13:
	cvta.to.global.u64 	%rd6, %rd3;
	mul.wide.u32 	%rd7, %r1, 2;
	add.s64 	%rd8, %rd6, %rd7;
	st.global.u16 	[%rd8], %rs98;
$L__BB0_14:
	ret;

}
	// .globl	bminf_linear_calc_scale_float
.visible .entry bminf_linear_calc_scale_float(
	.param .u32 bminf_linear_calc_scale_float_param_0,
	.param .u64 .ptr .align 1 bminf_linear_calc_scale_float_param_1,
	.param .u64 .ptr .align 1 bminf_linear_calc_scale_float_param_2
)
{
	.reg .pred 	%p<17>;
	.reg .b32 	%r<39>;
	.reg .b32 	%f<35>;
	.reg .b64 	%rd<9>;

	ld.param.u32 	%r8, [bminf_linear_calc_scale_float_param_0];
	ld.param.u64 	%rd2, [bminf_linear_calc_scale_float_param_1];
	ld.param.u64 	%rd3, [bminf_linear_calc_scale_float_param_2];
	mov.u32 	%r1, %ctaid.x;
	mov.u32 	%r2, %tid.x;
	setp.ge.s32 	%p1, %r2, %r8;
	mov.f32 	%f33, 0f00000000;
	@%p1 bra 	$L__BB1_3;
	mov.u32 	%r3, %ntid.x;
	mul.lo.s32 	%r4, %r8, %r1;
	cvta.to.global.u64 	%rd1, %rd2;
	mov.f32 	%f33, 0f00000000;
	mov.u32 	%r38, %r2;
$L__BB1_2:
	add.s32 	%r9, %r38, %r4;
	mul.wide.s32 	%rd4, %r9, 4;
	add.s64 	%rd5, %rd1, %rd4;
	ld.global.f32 	%f10, [%rd5];
	abs.f32 	%f11, %f10;
	max.f32 	%f33, %f33, %f11;
	add.s32 	%r38, %r38, %r3;
	setp.lt.s32 	%p2, %r38, %r8;
	@%p2 bra 	$L__BB1_2;
$L__BB1_3:
	and.b32  	%r7, %r2, 31;
	mov.b32 	%r10, %f33;
	shfl.sync.down.b32	%r11|%p3, %r10, 16, 31, -1;
	mov.b32 	%f12, %r11;
	max.f32 	%f13, %f33, %f12;
	mov.b32 	%r12, %f13;
	shfl.sync.down.b32	%r13|%p4, %r12, 8, 31, -1;
	mov.b32 	%f14, %r13;
	max.f32 	%f15, %f13, %f14;
	mov.b32 	%r14, %f15;
	shfl.sync.down.b32	%r15|%p5, %r14, 4, 31, -1;
	mov.b32 	%f16, %r15;
	max.f32 	%f17, %f15, %f16;
	mov.b32 	%r16, %f17;
	shfl.sync.down.b32	%r17|%p6, %r16, 2, 31, -1;
	mov.b32 	%f18, %r17;
	max.f32 	%f19, %f17, %f18;
	mov.b32 	%r18, %f19;
	shfl.sync.down.b32	%r19|%p7, %r18, 1, 31, -1;
	mov.b32 	%f20, %r19;
	max.f32 	%f4, %f19, %f20;
	setp.ne.s32 	%p8, %r7, 0;
	@%p8 bra 	$L__BB1_5;
	shr.u32 	%r20, %r2, 3;
	mov.u32 	%r21, _ZZ14blockReduceMaxIfET_S0_E6shared;
	add.s32 	%r22, %r21, %r20;
	st.shared.f32 	[%r22], %f4;
$L__BB1_5:
	bar.sync 	0;
	mov.u32 	%r23, %ntid.x;
	shr.u32 	%r24, %r23, 5;
	setp.ge.u32 	%p9, %r2, %r24;
	mov.f32 	%f34, 0fFF800000;
	@%p9 bra 	$L__BB1_7;
	shl.b32 	%r25, %r7, 2;
	mov.u32 	%r26, _ZZ14blockReduceMaxIfET_S0_E6shared;
	add.s32 	%r27, %r26, %r25;
	ld.shared.f32 	%f34, [%r27];
$L__BB1_7:
	setp.gt.u32 	%p10, %r2, 31;
	@%p10 bra 	$L__BB1_10;
	mov.b32 	%r28, %f34;
	shfl.sync.down.b32	%r29|%p11, %r28, 16, 31, -1;
	mov.b32 	%f22, %r29;
	max.f32 	%f23, %f34, %f22;
	mov.b32 	%r30, %f23;
	shfl.sync.down.b32	%r31|%p12, %r30, 8, 31, -1;
	mov.b32 	%f24, %r31;
	max.f32 	%f25, %f23, %f24;
	mov.b32 	%r32, %f25;
	shfl.sync.down.b32	%r33|%p13, %r32, 4, 31, -1;
	mov.b32 	%f26, %r33;
	max.f32 	%f27, %f25, %f26;
	mov.b32 	%r34, %f27;
	shfl.sync.down.b32	%r35|%p14, %r34, 2, 31, -1;
	mov.b32 	%f28, %r35;
	max.f32 	%f29, %f27, %f28;
	mov.b32 	%r36, %f29;
	shfl.sync.down.b32	%r37|%p15, %r36, 1, 31, -1;
	mov.b32 	%f30, %r37;
	max.f32 	%f7, %f29, %f30;
	setp.ne.s32 	%p16, %r2, 0;
	@%p16 bra 	$L__BB1_10;
	div.rn.f32 	%f31, %f7, 0f42FE0000;
	cvta.to.global.u64 	%rd6, %rd3;
	mul.wide.u32 	%rd7, %r1, 4;
	add.s64 	%rd8, %rd6, %rd7;
	st.global.f32 	[%rd8], %f31;
$L__BB1_10:
	ret;

}
	// .globl	bminf_linear_round_half
.visible .entry bminf_linear_round_half(
	.param .u32 bminf_linear_round_half_param_0,
	.param .u64 .ptr .align 1 bminf_linear_round_half_param_1,
	.param .u64 .ptr .align 1 bminf_linear_round_half_param_2,
	.param .u64 .ptr .align 1 bminf_linear_round_half_param_3
)
{
	.reg .pred 	%p<4>;
	.reg .b16 	%rs<20>;
	.reg .b32 	%r<9>;
	.reg .b32 	%f<16>;
	.reg .b64 	%rd<13>;

	ld.param.u32 	%r2, [bminf_linear_round_half_param_0];
	ld.param.u64 	%rd2, [bminf_linear_round_half_param_1];
	ld.param.u64 	%rd4, [bminf_linear_round_half_param_2];
	ld.param.u64 	%rd3, [bminf_linear_round_half_param_3];
	cvta.to.global.u64 	%rd5, %rd4;
	mov.u32 	%r3, %ctaid.y;
	mov.u32 	%r4, %ntid.x;
	mov.u32 	%r5, %tid.x;
	mad.lo.s32 	%r6, %r3, %r4, %r5;
	mov.u32 	%r7, %ctaid.x;
	mad.lo.s32 	%r1, %r2, %r7, %r6;
	mul.wide.u32 	%rd6, %r7, 2;
	add.s64 	%rd1, %rd5, %rd6;
	setp.ge.s32 	%p1, %r6, %r2;
	@%p1 bra 	$L__BB2_5;
	ld.global.u16 	%rs6, [%rd1];
	cvta.to.global.u64 	%rd7, %rd2;
	mul.wide.s32 	%rd8, %r1, 2;
	add.s64 	%rd9, %rd7, %rd8;
	ld.global.u16 	%rs5, [%rd9];
	// begin inline asm
	{  cvt.f32.f16 %f5, %rs5;}

	// end inline asm
	// begin inline asm
	{  cvt.f32.f16 %f6, %rs6;}

	// end inline asm
	// begin inline asm
	{rcp.approx.ftz.f32 %f7, %f6;
}
	// end inline asm
	mul.f32 	%f9, %f5, %f7;
	// begin inline asm
	{  cvt.rn.f16.f32 %rs19, %f9;}

	// end inline asm
	// begin inline asm
	{abs.f16 %rs8,%rs19;
}
	// end inline asm
	mov.b16 	%rs12, 143;
	// begin inline asm
	{ .reg .pred __$temp3;
  setp.lt.f16  __$temp3, %rs8, %rs12;
  selp.u16 %rs10, 1, 0, __$temp3;}
	// end inline asm
	setp.eq.s16 	%p2, %rs10, 0;
	@%p2 bra 	$L__BB2_4;
	mov.f32 	%f10, 0f00000000;
	// begin inline asm
	{  cvt.rn.f16.f32 %rs13, %f10;}

	// end inline asm
	// begin inline asm
	{ .reg .pred __$temp3;
  setp.lt.f16  __$temp3, %rs13, %rs8;
  selp.u16 %rs14, 1, 0, __$temp3;}
	// end inline asm
	setp.eq.s16 	%p3, %rs14, 0;
	@%p3 bra 	$L__BB2_4;
	neg.f32 	%f12, %f6;
	fma.rn.f32 	%f13, %f12, %f9, %f5;
	fma.rn.f32 	%f11, %f7, %f13, %f9;
	// begin inline asm
	{  cvt.rn.f16.f32 %rs19, %f11;}

	// end inline asm
$L__BB2_4:
	cvt.s64.s32 	%rd10, %r1;
	// begin inline asm
	{  cvt.f32.f16 %f14, %rs19;}

	// end inline asm
	cvt.rni.f32.f32 	%f15, %f14;
	cvt.rzi.s32.f32 	%r8, %f15;
	cvta.to.global.u64 	%rd11, %rd3;
	add.s64 	%rd12, %rd11, %rd10;
	st.global.u8 	[%rd12], %r8;
$L__BB2_5:
	ret;

}
	// .globl	bminf_linear_round_float
.visible .entry bminf_linear_round_float(
	.param .u32 bminf_linear_round_float_param_0,
	.param .u64 .ptr .align 1 bminf_linear_round_float_param_1,
	.param .u64 .ptr .align 1 bminf_linear_round_float_param_2,
	.param .u64 .ptr .align 1 bminf_linear_round_float_param_3
)
{
	.reg .pred 	%p<2>;
	.reg .b32 	%r<9>;
	.reg .b32 	%f<5>;
	.reg .b64 	%rd<13>;

	ld.param.u32 	%r2, [bminf_linear_round_float_param_0];
	ld.param.u64 	%rd2, [bminf_linear_round_float_param_1];
	ld.param.u64 	%rd4, [bminf_linear_round_float_param_2];
	ld.param.u64 	%rd3, [bminf_linear_round_float_param_3];
	cvta.to.global.u64 	%rd5, %rd4;
	mov.u32 	%r3, %ctaid.y;
	mov.u32 	%r4, %ntid.x;
	mov.u32 	%r5, %tid.x;
	mad.lo.s32 	%r6, %r3, %r4, %r5;
	mov.u32 	%r7, %ctaid.x;
	mad.lo.s32 	%r1, %r2, %r7, %r6;
	mul.wide.u32 	%rd6, %r7, 4;
	add.s64 	%rd1, %rd5, %rd6;
	setp.ge.s32 	%p1, %r6, %r2;
	@%p1 bra 	$L__BB3_2;
	cvta.to.global.u64 	%rd7, %rd2;
	cvta.to.global.u64 	%rd8, %rd3;
	ld.global.f32 	%f1, [%rd1];
	cvt.s64.s32 	%rd9, %r1;
	mul.wide.s32 	%rd10, %r1, 4;
	add.s64 	%rd11, %rd7, %rd10;
	ld.global.f32 	%f2, [%rd11];
	div.rn.f32 	%f3, %f2, %f1;
	cvt.rni.f32.f32 	%f4, %f3;
	cvt.rzi.s32.f32 	%r8, %f4;
	add.s64 	%rd12, %rd8, %rd9;
	st.global.u8 	[%rd12], %r8;
$L__BB3_2:
	ret;

}
	// .globl	bminf_linear_scale_half
.visible .entry bminf_linear_scale_half(
	.param .u32 bminf_linear_scale_half_param_0,
	.param .u64 .ptr .align 1 bminf_linear_scale_half_param_1,
	.param .u64 .ptr .align 1 bminf_linear_scale_half_param_2,
	.param .u64 .ptr .align 1 bminf_linear_scale_half_param_3,
	.param .u64 .ptr .align 1 bminf_linear_scale_half_param_4
)
{
	.reg .pred 	%p<4>;
	.reg .b16 	%rs<14>;
	.reg .b32 	%r<12>;
	.reg .b32 	%f<6>;
	.reg .b64 	%rd<17>;

	ld.param.u32 	%r4, [bminf_linear_scale_half_param_0];
	ld.param.u64 	%rd1, [bminf_linear_scale_half_param_1];
	ld.param.u64 	%rd2, [bminf_linear_scale_half_param_2];
	ld.param.u64 	%rd3, [bminf_linear_scale_half_param_3];
	ld.param.u64 	%rd4, [bminf_linear_scale_half_param_4];
	mov.u32 	%r5, %ctaid.y;
	mov.u32 	%r6, %ntid.x;
	mov.u32 	%r7, %tid.x;
	mad.lo.s32 	%r1, %r5, %r6, %r7;
	mov.u32 	%r2, %ctaid.x;
	mul.lo.s32 	%r3, %r4, %r2;
	setp.ge.s32 	%p1, %r1, %r4;
	@%p1 bra 	$L__BB4_8;
	setp.eq.s64 	%p2, %rd2, 0;
	@%p2 bra 	$L__BB4_3;
	cvta.to.global.u64 	%rd5, %rd2;
	mul.wide.u32 	%rd6, %r2, 2;
	add.s64 	%rd7, %rd5, %rd6;
	ld.global.u16 	%rs12, [%rd7];
	bra.uni 	$L__BB4_4;
$L__BB4_3:
	mov.b32 	%r8, 1;
	// begin inline asm
	cvt.rn.f16.s32 %rs12, %r8;
	// end inline asm
$L__BB4_4:
	setp.eq.s64 	%p3, %rd3, 0;
	@%p3 bra 	$L__BB4_6;
	cvta.to.global.u64 	%rd8, %rd3;
	mul.wide.u32 	%rd9, %r1, 2;
	add.s64 	%rd10, %rd8, %rd9;
	ld.global.u16 	%rs13, [%rd10];
	bra.uni 	$L__BB4_7;
$L__BB4_6:
	mov.b32 	%r9, 1;
	// begin inline asm
	cvt.rn.f16.s32 %rs13, %r9;
	// end inline asm
$L__BB4_7:
	add.s32 	%r10, %r3, %r1;
	cvta.to.global.u64 	%rd11, %rd1;
	mul.wide.s32 	%rd12, %r10, 4;
	add.s64 	%rd13, %rd11, %rd12;
	ld.global.u32 	%r11, [%rd13];
	cvt.rn.f32.s32 	%f4, %r11;
	// begin inline asm
	{  cvt.f32.f16 %f1, %rs12;}

	// end inline asm
	mul.f32 	%f5, %f1, %f4;
	// begin inline asm
	{  cvt.f32.f16 %f2, %rs13;}

	// end inline asm
	mul.f32 	%f3, %f5, %f2;
	// begin inline asm
	{  cvt.rn.f16.f32 %rs11, %f3;}

	// end inline asm
	cvta.to.global.u64 	%rd14, %rd4;
	mul.wide.s32 	%rd15, %r10, 2;
	add.s64 	%rd16, %rd14, %rd15;
	st.global.u16 	[%rd16], %rs11;
$L__BB4_8:
	ret;

}
	// .globl	bminf_linear_scale_float
.visible .entry bminf_linear_scale_float(
	.param .u32 bminf_linear_scale_float_param_0,
	.param .u64 .ptr .align 1 bminf_linear_scale_float_param_1,
	.param .u64 .ptr .align 1 bminf_linear_scale_float_param_2,
	.param .u64 .ptr .align 1 bminf_linear_scale_float_param_3,
	.param .u64 .ptr .align 1 bminf_linear_scale_float_param_4
)
{
	.reg .pred 	%p<4>;
	.reg .b32 	%r<10>;
	.reg .b32 	%f<12>;
	.reg .b64 	%rd<16>;

	ld.param.u32 	%r4, [bminf_linear_scale_float_param_0];
	ld.param.u64 	%rd1, [bminf_linear_scale_float_param_1];
	ld.param.u64 	%rd2, [bminf_linear_scale_float_param_2];
	ld.param.u64 	%rd3, [bminf_linear_scale_float_param_3];
	ld.param.u64 	%rd4, [bminf_linear_scale_float_param_4];
	mov.u32 	%r5, %ctaid.y;
	mov.u32 	%r6, %ntid.x;
	mov.u32 	%r7, %tid.x;
	mad.lo.s32 	%r1, %r5, %r6, %r7;
	mov.u32 	%r2, %ctaid.x;
	mul.lo.s32 	%r3, %r4, %r2;
	setp.ge.s32 	%p1, %r1, %r4;
	@%p1 bra 	$L__BB5_6;
	setp.eq.s64 	%p2, %rd2, 0;
	mov.f32 	%f10, 0f3F800000;
	@%p2 bra 	$L__BB5_3;
	cvta.to.global.u64 	%rd5, %rd2;
	mul.wide.u32 	%rd6, %r2, 4;
	add.s64 	%rd7, %rd5, %rd6;
	ld.global.f32 	%f10, [%rd7];
$L__BB5_3:
	setp.eq.s64 	%p3, %rd3, 0;
	mov.f32 	%f11, 0f3F800000;
	@%p3 bra 	$L__BB5_5;
	cvta.to.global.u64 	%rd8, %rd3;
	mul.wide.u32 	%rd9, %r1, 4;
	add.s64 	%rd10, %rd8, %rd9;
	ld.global.f32 	%f11, [%rd10];
$L__BB5_5:
	add.s32 	%r8, %r3, %r1;
	cvta.to.global.u64 	%rd11, %rd1;
	mul.wide.s32 	%rd12, %r8, 4;
	add.s64 	%rd13, %rd11, %rd12;
	ld.global.u32 	%r9, [%rd13];
	cvt.rn.f32.s32 	%f7, %r9;
	mul.f32 	%f8, %f10, %f7;
	mul.f32 	%f9, %f11, %f8;
	cvta.to.global.u64 	%rd14, %rd4;
	add.s64 	%rd15, %rd14, %rd12;
	st.global.f32 	[%rd15], %f9;
$L__BB5_6:
	ret;

}
	// .globl	bminf_linear_scale_round_half
.visible .entry bminf_linear_scale_round_half(
	.param .u32 bminf_linear_scale_round_half_param_0,
	.param .u64 .ptr .align 1 bminf_linear_scale_round_half_param_1,
	.param .u64 .ptr .align 1 bminf_linear_scale_round_half_param_2,
	.param .u64 .ptr .align 1 bminf_linear_scale_round_half_param_3,
	.param .u64 .ptr .align 1 bminf_linear_scale_round_half_param_4
)
{
	.reg .pred 	%p<13>;
	.reg .b16 	%rs<124>;
	.reg .b32 	%r<98>;
	.reg .b32 	%f<59>;
	.reg .b64 	%rd<21>;
	.reg .b64 	%fd<2>;
	// demoted variable
	.shared .align 2 .u16 _ZZ11scale_roundI6__halfEviPKT_S3_PS1_PaE10global_max_$_0;
	ld.param.u32 	%r13, [bminf_linear_scale_round_half_param_0];
	ld.param.u64 	%rd6, [bminf_linear_scale_round_half_param_1];
	ld.param.u64 	%rd7, [bminf_linear_scale_round_half_param_2];
	ld.param.u64 	%rd4, [bminf_linear_scale_round_half_param_3];
	ld.param.u64 	%rd5, [bminf_linear_scale_round_half_param_4];
	cvta.to.global.u64 	%rd1, %rd7;
	cvta.to.global.u64 	%rd2, %rd6;
	mov.b32 	%r14, 0;
	// begin inline asm
	cvt.rn.f16.s32 %rs120, %r14;
	// end inline asm
	mov.u32 	%r1, %ctaid.x;
	mul.lo.s32 	%r2, %r13, %r1;
	mov.u32 	%r97, %tid.x;
	setp.ge.s32 	%p1, %r97, %r13;
	@%p1 bra 	$L__BB6_3;
	mov.u32 	%r4, %ntid.x;
	mov.u32 	%r96, %r97;
$L__BB6_2:
	add.s32 	%r15, %r96, %r2;
	mul.wide.s32 	%rd8, %r15, 2;
	add.s64 	%rd9, %rd2, %rd8;
	mul.wide.s32 	%rd10, %r96, 2;
	add.s64 	%rd11, %rd1, %rd10;
	ld.global.u16 	%rs20, [%rd9];
	ld.global.u16 	%rs21, [%rd11];
	// begin inline asm
	{mul.f16 %rs19,%rs20,%rs21;
}
	// end inline asm
	// begin inline asm
	{abs.f16 %rs22,%rs19;
}
	// end inline asm
	// begin inline asm
	{max.f16 %rs120,%rs120,%rs22;
}
	// end inline asm
	add.s32 	%r96, %r96, %r4;
	setp.lt.s32 	%p2, %r96, %r13;
	@%p2 bra 	$L__BB6_2;
$L__BB6_3:
	and.b32  	%r7, %r97, 31;
	// begin inline asm
	{mov.u32 %r16, WARP_SZ;
}
	// end inline asm
	shl.b32 	%r52, %r16, 8;
	add.s32 	%r49, %r52, -8161;
	// begin inline asm
	{  cvt.f32.f16 %f9, %rs120;}

	// end inline asm
	// begin inline asm
	{  mov.b32 %r17, {%rs120,%rs120};}

	// end inline asm
	mov.b32 	%r20, 16;
	mov.b32 	%r50, -1;
	// begin inline asm
	{shfl.sync.down.b32 %r18,%r17,%r20,%r49,%r50;
}
	// end inline asm
	// begin inline asm
	{.reg .f16 low,high;
 mov.b32 {low,high}, %r18;
 mov.b16 %rs30, low;}
	// end inline asm
	// begin inline asm
	{  cvt.f32.f16 %f10, %rs30;}

	// end inline asm
	max.f32 	%f11, %f9, %f10;
	// begin inline asm
	{  cvt.rn.f16.f32 %rs32, %f11;}

	// end inline asm
	// begin inline asm
	{  cvt.f32.f16 %f12, %rs32;}

	// end inline asm
	// begin inline asm
	{  mov.b32 %r24, {%rs32,%rs32};}

	// end inline asm
	mov.b32 	%r27, 8;
	// begin inline asm
	{shfl.sync.down.b32 %r25,%r24,%r27,%r49,%r50;
}
	// end inline asm
	// begin inline asm
	{.reg .f16 low,high;
 mov.b32 {low,high}, %r25;
 mov.b16 %rs36, low;}
	// end inline asm
	// begin inline asm
	{  cvt.f32.f16 %f13, %rs36;}

	// end inline asm
	max.f32 	%f14, %f12, %f13;
	// begin inline asm
	{  cvt.rn.f16.f32 %rs38, %f14;}

	// end inline asm
	// begin inline asm
	{  cvt.f32.f16 %f15, %rs38;}

	// end inline asm
	// begin inline asm
	{  mov.b32 %r31, {%rs38,%rs38};}

	// end inline asm
	mov.b32 	%r34, 4;
	// begin inline asm
	{shfl.sync.down.b32 %r32,%r31,%r34,%r49,%r50;
}
	// end inline asm
	// begin inline asm
	{.reg .f16 low,high;
 mov.b32 {low,high}, %r32;
 mov.b16 %rs42, low;}
	// end inline asm
	// begin inline asm
	{  cvt.f32.f16 %f16, %rs42;}

	// end inline asm
	max.f32 	%f17, %f15, %f16;
	// begin inline asm
	{  cvt.rn.f16.f32 %rs44, %f17;}

	// end inline asm
	// begin inline asm
	{  cvt.f32.f16 %f18, %rs44;}

	// end inline asm
	// begin inline asm
	{  mov.b32 %r38, {%rs44,%rs44};}

	// end inline asm
	mov.b32 	%r41, 2;
	// begin inline asm
	{shfl.sync.down.b32 %r39,%r38,%r41,%r49,%r50;
}
	// end inline asm
	// begin inline asm
	{.reg .f16 low,high;
 mov.b32 {low,high}, %r39;
 mov.b16 %rs48, low;}
	// end inline asm
	// begin inline asm
	{  cvt.f32.f16 %f19, %rs48;}

	// end inline asm
	max.f32 	%f20, %f18, %f19;
	// begin inline asm
	{  cvt.rn.f16.f32 %rs50, %f20;}

	// end inline asm
	// begin inline asm
	{  cvt.f32.f16 %f21, %rs50;}

	// end inline asm
	// begin inline asm
	{  mov.b32 %r45, {%rs50,%rs50};}

	// end inline asm
	mov.b32 	%r48, 1;
	// begin inline asm
	{shfl.sync.down.b32 %r46,%r45,%r48,%r49,%r50;
}
	// end inline asm
	// begin inline asm
	{.reg .f16 low,high;
 mov.b32 {low,high}, %r46;
 mov.b16 %rs54, low;}
	// end inline asm
	// begin inline asm
	{  cvt.f32.f16 %f22, %rs54;}

	// end inline asm
	max.f32 	%f23, %f21, %f22;
	// begin inline asm
	{  cvt.rn.f16.f32 %rs56, %f23;}

	// end inline asm
	setp.ne.s32 	%p3, %r7, 0;
	@%p3 bra 	$L__BB6_5;
	shr.u32 	%r53, %r97, 4;
	mov.u32 	%r54, _ZZ14blockReduceMaxI6__halfET_S1_E6shared;
	add.s32 	%r55, %r54, %r53;
	st.shared.u16 	[%r55], %rs56;
$L__BB6_5:
	bar.sync 	0;
	mov.u32 	%r9, %ntid.x;
	shr.u32 	%r56, %r9, 5;
	setp.ge.u32 	%p4, %r97, %r56;
	@%p4 bra 	$L__BB6_7;
	shl.b32 	%r57, %r7, 1;
	mov.u32 	%r58, _ZZ14blockReduceMaxI6__halfET_S1_E6shared;
	add.s32 	%r59, %r58, %r57;
	ld.shared.u16 	%rs121, [%r59];
	bra.uni 	$L__BB6_8;
$L__BB6_7:
	mov.f32 	%f24, 0fFF800000;
	// begin inline asm
	{  cvt.rn.f16.f32 %rs121, %f24;}

	// end inline asm
$L__BB6_8:
	setp.gt.u32 	%p5, %r97, 31;
	@%p5 bra 	$L__BB6_14;
	// begin inline asm
	{  cvt.f32.f16 %f25, %rs121;}

	// end inline asm
	// begin inline asm
	{  mov.b32 %r60, {%rs121,%rs121};}

	// end inline asm
	mov.b32 	%r63, 16;
	mov.b32 	%r93, -1;
	// begin inline asm
	{shfl.sync.down.b32 %r61,%r60,%r63,%r49,%r93;
}
	// end inline asm
	// begin inline asm
	{.reg .f16 low,high;
 mov.b32 {low,high}, %r61;
 mov.b16 %rs61, low;}
	// end inline asm
	// begin inline asm
	{  cvt.f32.f16 %f26, %rs61;}

	// end inline asm
	max.f32 	%f27, %f25, %f26;
	// begin inline asm
	{  cvt.rn.f16.f32 %rs63, %f27;}

	// end inline asm
	// begin inline asm
	{  cvt.f32.f16 %f28, %rs63;}

	// end inline asm
	// begin inline asm
	{  mov.b32 %r67, {%rs63,%rs63};}

	// end inline asm
	mov.b32 	%r70, 8;
	// begin inline asm
	{shfl.sync.down.b32 %r68,%r67,%r70,%r49,%r93;
}
	// end inline asm
	// begin inline asm
	{.reg .f16 low,high;
 mov.b32 {low,high}, %r68;
 mov.b16 %rs67, low;}
	// end inline asm
	// begin inline asm
	{  cvt.f32.f16 %f29, %rs67;}

	// end inline asm
	max.f32 	%f30, %f28, %f29;
	// begin inline asm
	{  cvt.rn.f16.f32 %rs69, %f30;}

	// end inline asm
	// begin inline asm
	{  cvt.f32.f16 %f31, %rs69;}

	// end inline asm
	// begin inline asm
	{  mov.b32 %r74, {%rs69,%rs69};}

	// end inline asm
	mov.b32 	%r77, 4;
	// begin inline asm
	{shfl.sync.down.b32 %r75,%r74,%r77,%r49,%r93;
}
	// end inline asm
	// begin inline asm
	{.reg .f16 low,high;
 mov.b32 {low,high}, %r75;
 mov.b16 %rs73, low;}
	// end inline asm
	// begin inline asm
	{  cvt.f32.f16 %f32, %rs73;}

	// end inline asm
	max.f32 	%f33, %f31, %f32;
	// begin inline asm
	{  cvt.rn.f16.f32 %rs75, %f33;}

	// end inline asm
	// begin inline asm
	{  cvt.f32.f16 %f34, %rs75;}

	// end inline asm
	// begin inline asm
	{  mov.b32 %r81, {%rs75,%rs75};}

	// end inline asm
	mov.b32 	%r84, 2;
	// begin inline asm
	{shfl.sync.down.b32 %r82,%r81,%r84,%r49,%r93;
}
	// end inline asm
	// begin inline asm
	{.reg .f16 low,high;
 mov.b32 {low,high}, %r82;
 mov.b16 %rs79, low;}
	// end inline asm
	// begin inline asm
	{  cvt.f32.f16 %f35, %rs79;}

	// end inline asm
	max.f32 	%f36, %f34, %f35;
	// begin inline asm
	{  cvt.rn.f16.f32 %rs81, %f36;}

	// end inline asm
	// begin inline asm
	{  cvt.f32.f16 %f37, %rs81;}

	// end inline asm
	// begin inline asm
	{  mov.b32 %r88, {%rs81,%rs81};}

	// end inline asm
	mov.b32 	%r91, 1;
	// begin inline asm
	{shfl.sync.down.b32 %r89,%r88,%r91,%r49,%r93;
}
	// end inline asm
	// begin inline asm
	{.reg .f16 low,high;
 mov.b32 {low,high}, %r89;
 mov.b16 %rs85, low;}
	// end inline asm
	// begin inline asm
	{  cvt.f32.f16 %f38, %rs85;}

	// end inline asm
	max.f32 	%f39, %f37, %f38;
	// begin inline asm
	{  cvt.rn.f16.f32 %rs87, %f39;}

	// end inline asm
	setp.ne.s32 	%p6, %r97, 0;
	@%p6 bra 	$L__BB6_14;
	mov.f64 	%fd1, 0d405FC00000000000;
	// begin inline asm
	{  cvt.rn.f16.f64 %rs88, %fd1;}

	// end inline asm
	// begin inline asm
	{  cvt.f32.f16 %f40, %rs87;}

	// end inline asm
	// begin inline asm
	{  cvt.f32.f16 %f41, %rs88;}

	// end inline asm
	// begin inline asm
	{rcp.approx.ftz.f32 %f42, %f41;
}
	// end inline asm
	mul.f32 	%f44, %f40, %f42;
	// begin inline asm
	{  cvt.rn.f16.f32 %rs122, %f44;}

	// end inline asm
	// begin inline asm
	{abs.f16 %rs92,%rs122;
}
	// end inline asm
	mov.b16 	%rs96, 143;
	// begin inline asm
	{ .reg .pred __$temp3;
  setp.lt.f16  __$temp3, %rs92, %rs96;
  selp.u16 %rs94, 1, 0, __$temp3;}
	// end inline asm
	setp.eq.s16 	%p7, %rs94, 0;
	@%p7 bra 	$L__BB6_13;
	mov.f32 	%f45, 0f00000000;
	// begin inline asm
	{  cvt.rn.f16.f32 %rs97, %f45;}

	// end inline asm
	// begin inline asm
	{ .reg .pred __$temp3;
  setp.lt.f16  __$temp3, %rs97, %rs92;
  selp.u16 %rs98, 1, 0, __$temp3;}
	// end inline asm
	setp.eq.s16 	%p8, %rs98, 0;
	@%p8 bra 	$L__BB6_13;
	neg.f32 	%f47, %f41;
	fma.rn.f32 	%f48, %f47, %f44, %f40;
	fma.rn.f32 	%f46, %f42, %f48, %f44;
	// begin inline asm
	{  cvt.rn.f16.f32 %rs122, %f46;}

	// end inline asm
$L__BB6_13:
	st.shared.u16 	[_ZZ11scale_roundI6__halfEviPKT_S3_PS1_PaE10global_max_$_0], %rs122;
	cvta.to.global.u64 	%rd12, %rd4;
	mul.wide.u32 	%rd13, %r1, 2;
	add.s64 	%rd14, %rd12, %rd13;
	st.global.u16 	[%rd14], %rs122;
$L__BB6_14:
	setp.ge.s32 	%p9, %r97, %r13;
	bar.sync 	0;
	@%p9 bra 	$L__BB6_20;
	ld.shared.u16 	%rs102, [_ZZ11scale_roundI6__halfEviPKT_S3_PS1_PaE10global_max_$_0];
	// begin inline asm
	{  cvt.f32.f16 %f49, %rs102;}

	// end inline asm
	// begin inline asm
	{rcp.approx.ftz.f32 %f50, %f49;
}
	// end inline asm
	neg.f32 	%f6, %f49;
	cvta.to.global.u64 	%rd3, %rd5;
$L__BB6_16:
	add.s32 	%r11, %r97, %r2;
	mul.wide.s32 	%rd15, %r11, 2;
	add.s64 	%rd16, %rd2, %rd15;
	mul.wide.s32 	%rd17, %r97, 2;
	add.s64 	%rd18, %rd1, %rd17;
	ld.global.u16 	%rs104, [%rd16];
	ld.global.u16 	%rs105, [%rd18];
	// begin inline asm
	{mul.f16 %rs103,%rs104,%rs105;
}
	// end inline asm
	// begin inline asm
	{  cvt.f32.f16 %f52, %rs103;}

	// end inline asm
	mul.f32 	%f53, %f52, %f50;
	// begin inline asm
	{  cvt.rn.f16.f32 %rs123, %f53;}

	// end inline asm
	// begin inline asm
	{abs.f16 %rs108,%rs123;
}
	// end inline asm
	mov.b16 	%rs112, 143;
	// begin inline asm
	{ .reg .pred __$temp3;
  setp.lt.f16  __$temp3, %rs108, %rs112;
  selp.u16 %rs110, 1, 0, __$temp3;}
	// end inline asm
	setp.eq.s16 	%p10, %rs110, 0;
	@%p10 bra 	$L__BB6_19;
	mov.f32 	%f54, 0f00000000;
	// begin inline asm
	{  cvt.rn.f16.f32 %rs113, %f54;}

	// end inline asm
	// begin inline asm
	{ .reg .pred __$temp3;
  setp.lt.f16  __$temp3, %rs113, %rs108;
  selp.u16 %rs114, 1, 0, __$temp3;}
	// end inline asm
	setp.eq.s16 	%p11, %rs114, 0;
	@%p11 bra 	$L__BB6_19;
	fma.rn.f32 	%f56, %f6, %f53, %f52;
	fma.rn.f32 	%f55, %f50, %f56, %f53;
	// begin inline asm
	{  cvt.rn.f16.f32 %rs123, %f55;}

	// end inline asm
$L__BB6_19:
	cvt.s64.s32 	%rd19, %r11;
	// begin inline asm
	{  cvt.f32.f16 %f57, %rs123;}

	// end inline asm
	cvt.rni.f32.f32 	%f58, %f57;
	cvt.rzi.s32.f32 	%r95, %f58;
	add.s64 	%rd20, %rd3, %rd19;
	st.global.u8 	[%rd20], %r95;
	add.s32 	%r97, %r97, %r9;
	setp.lt.s32 	%p12, %r97, %r13;
	@%p12 bra 	$L__BB6_16;
$L__BB6_20:
	ret;

}
	// .globl	bminf_linear_scale_round_float
.visible .entry bminf_linear_scale_round_float(
	.param .u32 bminf_linear_scale_round_float_param_0,
	.param .u64 .ptr .align 1 bminf_linear_scale_round_float_param_1,
	.param .u64 .ptr .align 1 bminf_linear_scale_round_float_param_2,
	.param .u64 .ptr .align 1 bminf_linear_scale_round_float_param_3,
	.param .u64 .ptr .align 1 bminf_linear_scale_round_float_param_4
)
{
	.reg .pred 	%p<19>;
	.reg .b32 	%r<44>;
	.reg .b32 	%f<43>;
	.reg .b64 	%rd<21>;
	// demoted variable
	.shared .align 4 .f32 _ZZ11scale_roundIfEviPKT_S2_PS0_PaE10global_max;
	ld.param.u32 	%r11, [bminf_linear_scale_round_float_param_0];
	ld.param.u64 	%rd6, [bminf_linear_scale_round_float_param_1];
	ld.param.u64 	%rd7, [bminf_linear_scale_round_float_param_2];
	ld.param.u64 	%rd4, [bminf_linear_scale_round_float_param_3];
	ld.param.u64 	%rd5, [bminf_linear_scale_round_float_param_4];
	cvta.to.global.u64 	%rd1, %rd7;
	cvta.to.global.u64 	%rd2, %rd6;
	mov.u32 	%r1, %ctaid.x;
	mul.lo.s32 	%r2, %r11, %r1;
	mov.u32 	%r43, %tid.x;
	setp.ge.s32 	%p1, %r43, %r11;
	mov.f32 	%f41, 0f00000000;
	@%p1 bra 	$L__BB7_3;
	mov.f32 	%f41, 0f00000000;
	mov.u32 	%r4, %ntid.x;
	mov.u32 	%r42, %r43;
$L__BB7_2:
	add.s32 	%r12, %r42, %r2;
	mul.wide.s32 	%rd8, %r12, 4;
	add.s64 	%rd9, %rd2, %rd8;
	ld.global.f32 	%f11, [%rd9];
	mul.wide.s32 	%rd10, %r42, 4;
	add.s64 	%rd11, %rd1, %rd10;
	ld.global.f32 	%f12, [%rd11];
	mul.f32 	%f13, %f11, %f12;
	abs.f32 	%f14, %f13;
	max.f32 	%f41, %f41, %f14;
	add.s32 	%r42, %r42, %r4;
	setp.lt.s32 	%p2, %r42, %r11;
	@%p2 bra 	$L__BB7_2;
$L__BB7_3:
	and.b32  	%r7, %r43, 31;
	mov.b32 	%r13, %f41;
	shfl.sync.down.b32	%r14|%p3, %r13, 16, 31, -1;
	mov.b32 	%f15, %r14;
	max.f32 	%f16, %f41, %f15;
	mov.b32 	%r15, %f16;
	shfl.sync.down.b32	%r16|%p4, %r15, 8, 31, -1;
	mov.b32 	%f17, %r16;
	max.f32 	%f18, %f16, %f17;
	mov.b32 	%r17, %f18;
	shfl.sync.down.b32	%r18|%p5, %r17, 4, 31, -1;
	mov.b32 	%f19, %r18;
	max.f32 	%f20, %f18, %f19;
	mov.b32 	%r19, %f20;
	shfl.sync.down.b32	%r20|%p6, %r19, 2, 31, -1;
	mov.b32 	%f21, %r20;
	max.f32 	%f22, %f20, %f21;
	mov.b32 	%r21, %f22;
	shfl.sync.down.b32	%r22|%p7, %r21, 1, 31, -1;
	mov.b32 	%f23, %r22;
	max.f32 	%f4, %f22, %f23;
	setp.ne.s32 	%p8, %r7, 0;
	@%p8 bra 	$L__BB7_5;
	shr.u32 	%r23, %r43, 3;
	mov.u32 	%r24, _ZZ14blockReduceMaxIfET_S0_E6shared;
	add.s32 	%r25, %r24, %r23;
	st.shared.f32 	[%r25], %f4;
$L__BB7_5:
	bar.sync 	0;
	mov.u32 	%r8, %ntid.x;
	shr.u32 	%r26, %r8, 5;
	setp.ge.u32 	%p9, %r43, %r26;
	mov.f32 	%f42, 0fFF800000;
	@%p9 bra 	$L__BB7_7;
	shl.b32 	%r27, %r7, 2;
	mov.u32 	%r28, _ZZ14blockReduceMaxIfET_S0_E6shared;
	add.s32 	%r29, %r28, %r27;
	ld.shared.f32 	%f42, [%r29];
$L__BB7_7:
	setp.gt.u32 	%p10, %r43, 31;
	@%p10 bra 	$L__BB7_10;
	mov.b32 	%r30, %f42;
	shfl.sync.down.b32	%r31|%p11, %r30, 16, 31, -1;
	mov.b32 	%f25, %r31;
	max.f32 	%f26, %f42, %f25;
	mov.b32 	%r32, %f26;
	shfl.sync.down.b32	%r33|%p12, %r32, 8, 31, -1;
	mov.b32 	%f27, %r33;
	max.f32 	%f28, %f26, %f27;
	mov.b32 	%r34, %f28;
	shfl.sync.down.b32	%r35|%p13, %r34, 4, 31, -1;
	mov.b32 	%f29, %r35;
	max.f32 	%f30, %f28, %f29;
	mov.b32 	%r36, %f30;
	shfl.sync.down.b32	%r37|%p14, %r36, 2, 31, -1;
	mov.b32 	%f31, %r37;
	max.f32 	%f32, %f30, %f31;
	mov.b32 	%r38, %f32;
	shfl.sync.down.b32	%r39|%p15, %r38, 1, 31, -1;
	mov.b32 	%f33, %r39;
	max.f32 	%f7, %f32, %f33;
	setp.ne.s32 	%p16, %r43, 0;
	@%p16 bra 	$L__BB7_10;
	div.rn.f32 	%f34, %f7, 0f42FE0000;
	st.shared.f32 	[_ZZ11scale_roundIfEviPKT_S2_PS0_PaE10global_max], %f34;
	cvta.to.global.u64 	%rd12, %rd4;
	mul.wide.u32 	%rd13, %r1, 4;
	add.s64 	%rd14, %rd12, %rd13;
	st.global.f32 	[%rd14], %f34;
$L__BB7_10:
	setp.ge.s32 	%p17, %r43, %r11;
	bar.sync 	0;
	@%p17 bra 	$L__BB7_13;
	ld.shared.f32 	%f8, [_ZZ11scale_roundIfEviPKT_S2_PS0_PaE10global_max];
	cvta.to.global.u64 	%rd3, %rd5;
$L__BB7_12:
	add.s32 	%r40, %r43, %r2;
	cvt.s64.s32 	%rd15, %r40;
	mul.wide.s32 	%rd16, %r40, 4;
	add.s64 	%rd17, %rd2, %rd16;
	ld.global.f32 	%f35, [%rd17];
	mul.wide.s32 	%rd18, %r43, 4;
	add.s64 	%rd19, %rd1, %rd18;
	ld.global.f32 	%f36, [%rd19];
	mul.f32 	%f37, %f35, %f36;
	div.rn.f32 	%f38, %f37, %f8;
	cvt.rni.f32.f32 	%f39, %f38;
	cvt.rzi.s32.f32 	%r41, %f39;
	add.s64 	%rd20, %rd3, %rd15;
	st.global.u8 	[%rd20], %r41;
	add.s32 	%r43, %r43, %r8;
	setp.lt.s32 	%p18, %r43, %r11;
	@%p18 bra 	$L__BB7_12;
$L__BB7_13:
	ret;

}


// ===== COMPILED SASS (sm_100) =====

	.target	sm_100

	.elftype	@"ET_EXEC"


//--------------------- .note.nv.tkinfo           --------------------------
	.section	.note.nv.tkinfo,"",@"SHT_NOTE"
	.sectionflags	@"SHF_NOTE_NV_TKINFO"
	.tkinfo
        /*0018*/ 	.word	0x00000002
        /*0030*/ 	.string	""
        /*0030*/ 	.string	"ptxas"
        /*0030*/ 	.string	"Cuda compilation tools, release 13.0, V13.0.88"
        /*0030*/ 	.string	"Build cuda_13.0.r13.0/compiler.36424714_0"
        /*0030*/ 	.string	"-arch sm_100 -m 64 "



//--------------------- .note.nv.cuinfo           --------------------------
	.section	.note.nv.cuinfo,"",@"SHT_NOTE"
	.sectionflags	@"SHF_NOTE_NV_CUINFO"
        /*0018*/ 	.short	0x0002
        /*001a*/ 	.short	0x0064
        /*001c*/ 	.short	0x0082
	.zero		2


//--------------------- .nv.info                  --------------------------
	.section	.nv.info,"",@"SHT_CUDA_INFO"
	.align	4


	//----- nvinfo : EIATTR_REGCOUNT
	.align		4
        /*0000*/ 	.byte	0x04, 0x2f
        /*0002*/ 	.short	(.L_1 - .L_0)
	.align		4
.L_0:
        /*0004*/ 	.word	index@(bminf_linear_calc_scale_half)
        /*0008*/ 	.word	0x0000000c


	//----- nvinfo : EIATTR_FRAME_SIZE
	.align		4
.L_1:
        /*000c*/ 	.byte	0x04, 0x11
        /*000e*/ 	.short	(.L_3 - .L_2)
	.align		4
.L_2:
        /*0010*/ 	.word	index@(bminf_linear_calc_scale_half)
        /*0014*/ 	.word	0x00000000


	//----- nvinfo : EIATTR_REGCOUNT
	.align		4
.L_3:
        /*0018*/ 	.byte	0x04, 0x2f
        /*001a*/ 	.short	(.L_5 - .L_4)
	.align		4
.L_4:
        /*001c*/ 	.word	index@(bminf_linear_calc_scale_float)
        /*0020*/ 	.word	0x0000000d


	//----- nvinfo : EIATTR_FRAME_SIZE
	.align		4
.L_5:
        /*0024*/ 	.byte	0x04, 0x11
        /*0026*/ 	.short	(.L_7 - .L_6)
	.align		4
.L_6:
        /*0028*/ 	.word	index@($__internal_2_$__cuda_sm3x_div_rn_noftz_f32_slowpath)
        /*002c*/ 	.word	0x00000000


	//----- nvinfo : EIATTR_FRAME_SIZE
	.align		4
.L_7:
        /*0030*/ 	.byte	0x04, 0x11
        /*0032*/ 	.short	(.L_9 - .L_8)
	.align		4
.L_8:
        /*0034*/ 	.word	index@(bminf_linear_calc_scale_float)
        /*0038*/ 	.word	0x00000000


	//----- nvinfo : EIATTR_REGCOUNT
	.align		4
.L_9:
        /*003c*/ 	.byte	0x04, 0x2f
        /*003e*/ 	.short	(.L_11 - .L_10)
	.align		4
.L_10:
        /*0040*/ 	.word	index@(bminf_linear_round_half)
        /*0044*/ 	.word	0x0000000e


	//----- nvinfo : EIATTR_FRAME_SIZE
	.align		4
.L_11:
        /*0048*/ 	.byte	0x04, 0x11
        /*004a*/ 	.short	(.L_13 - .L_12)
	.align		4
.L_12:
        /*004c*/ 	.word	index@(bminf_linear_round_half)
        /*0050*/ 	.word	0x00000000


	//----- nvinfo : EIATTR_REGCOUNT
	.align		4
.L_13:
        /*0054*/ 	.byte	0x04, 0x2f
        /*0056*/ 	.short	(.L_15 - .L_14)
	.align		4
.L_14:
        /*0058*/ 	.word	index@(bminf_linear_round_float)
        /*005c*/ 	.word	0x00000010


	//----- nvinfo : EIATTR_FRAME_SIZE
	.align		4
.L_15:
        /*0060*/ 	.byte	0x04, 0x11
        /*0062*/ 	.short	(.L_17 - .L_16)
	.align		4
.L_16:
        /*0064*/ 	.word	index@($__internal_1_$__cuda_sm3x_div_rn_noftz_f32_slowpath)
        /*0068*/ 	.word	0x00000000


	//----- nvinfo : EIATTR_FRAME_SIZE
	.align		4
.L_17:
        /*006c*/ 	.byte	0x04, 0x11
        /*006e*/ 	.short	(.L_19 - .L_18)
	.align		4
.L_18:
        /*0070*/ 	.word	index@(bminf_linear_round_float)
        /*0074*/ 	.word	0x00000000


	//----- nvinfo : EIATTR_REGCOUNT
	.align		4
.L_19:
        /*0078*/ 	.byte	0x04, 0x2f
        /*007a*/ 	.short	(.L_21 - .L_20)
	.align		4
.L_20:
        /*007c*/ 	.word	index@(bminf_linear_scale_half)
        /*0080*/ 	.word	0x00000012


	//----- nvinfo : EIATTR_FRAME_SIZE
	.align		4
.L_21:
        /*0084*/ 	.byte	0x04, 0x11
        /*0086*/ 	.short	(.L_23 - .L_22)
	.align		4
.L_22:
        /*0088*/ 	.word	index@(bminf_linear_scale_half)
        /*008c*/ 	.word	0x00000000


	//----- nvinfo : EIATTR_REGCOUNT
	.align		4
.L_23:
        /*0090*/ 	.byte	0x04, 0x2f
        /*0092*/ 	.short	(.L_25 - .L_24)
	.align		4
.L_24:
        /*0094*/ 	.word	index@(bminf_linear_scale_float)
        /*0098*/ 	.word	0x00000010


	//----- nvinfo : EIATTR_FRAME_SIZE
	.align		4
.L_25:
        /*009c*/ 	.byte	0x04, 0x11
        /*009e*/ 	.short	(.L_27 - .L_26)
	.align		4
.L_26:
        /*00a0*/ 	.word	index@(bminf_linear_scale_float)
        /*00a4*/ 	.word	0x00000000


	//----- nvinfo : EIATTR_REGCOUNT
	.align		4
.L_27:
        /*00a8*/ 	.byte	0x04, 0x2f
        /*00aa*/ 	.short	(.L_29 - .L_28)
	.align		4
.L_28:
        /*00ac*/ 	.word	index@(bminf_linear_scale_round_half)
        /*00b0*/ 	.word	0x00000014


	//----- nvinfo : EIATTR_FRAME_SIZE
	.align		4
.L_29:
        /*00b4*/ 	.byte	0x04, 0x11
        /*00b6*/ 	.short	(.L_31 - .L_30)
	.align		4
.L_30:
        /*00b8*/ 	.word	index@(bminf_linear_scale_round_half)
        /*00bc*/ 	.word	0x00000000


	//----- nvinfo : EIATTR_REGCOUNT
	.align		4
.L_31:
        /*00c0*/ 	.byte	0x04, 0x2f
        /*00c2*/ 	.short	(.L_33 - .L_32)
	.align		4
.L_32:
        /*00c4*/ 	.word	index@(bminf_linear_scale_round_float)
        /*00c8*/ 	.word	0x00000016


	//----- nvinfo : EIATTR_FRAME_SIZE
	.align		4
.L_33:
        /*00cc*/ 	.byte	0x04, 0x11
        /*00ce*/ 	.short	(.L_35 - .L_34)
	.align		4
.L_34:
        /*00d0*/ 	.word	index@($__internal_0_$__cuda_sm3x_div_rn_noftz_f32_slowpath)
        /*00d4*/ 	.word	0x00000000


	//----- nvinfo : EIATTR_FRAME_SIZE
	.align		4
.L_35:
        /*00d8*/ 	.byte	0x04, 0x11
        /*00da*/ 	.short	(.L_37 - .L_36)
	.align		4
.L_36:
        /*00dc*/ 	.word	index@(bminf_linear_scale_round_float)
        /*00e0*/ 	.word	0x00000000


	//----- nvinfo : EIATTR_MIN_STACK_SIZE
	.align		4
.L_37:
        /*00e4*/ 	.byte	0x04, 0x12
        /*00e6*/ 	.short	(.L_39 - .L_38)
	.align		4
.L_38:
        /*00e8*/ 	.word	index@(bminf_linear_scale_round_float)
        /*00ec*/ 	.word	0x00000000


	//----- nvinfo : EIATTR_MIN_STACK_SIZE
	.align		4
.L_39:
        /*00f0*/ 	.byte	0x04, 0x12
        /*00f2*/ 	.short	(.L_41 - .L_40)
	.align		4
.L_40:
        /*00f4*/ 	.word	index@(bminf_linear_scale_round_half)
        /*00f8*/ 	.word	0x00000000


	//----- nvinfo : EIATTR_MIN_STACK_SIZE
	.align		4
.L_41:
        /*00fc*/ 	.byte	0x04, 0x12
        /*00fe*/ 	.short	(.L_43 - .L_42)
	.align		4
.L_42:
        /*0100*/ 	.word	index@(bminf_linear_scale_float)
        /*0104*/ 	.word	0x00000000


	//----- nvinfo : EIATTR_MIN_STACK_SIZE
	.align		4
.L_43:
        /*0108*/ 	.byte	0x04, 0x12
        /*010a*/ 	.short	(.L_45 - .L_44)
	.align		4
.L_44:
        /*010c*/ 	.word	index@(bminf_linear_scale_half)
        /*0110*/ 	.word	0x00000000


	//----- nvinfo : EIATTR_MIN_STACK_SIZE
	.align		4
.L_45:
        /*0114*/ 	.byte	0x04, 0x12
        /*0116*/ 	.short	(.L_47 - .L_46)
	.align		4
.L_46:
        /*0118*/ 	.word	index@(bminf_linear_round_float)
        /*011c*/ 	.word	0x00000000


	//----- nvinfo : EIATTR_MIN_STACK_SIZE
	.align		4
.L_47:
        /*0120*/ 	.byte	0x04, 0x12
        /*0122*/ 	.short	(.L_49 - .L_48)
	.align		4
.L_48:
        /*0124*/ 	.word	index@(bminf_linear_round_half)
        /*0128*/ 	.word	0x00000000


	//----- nvinfo : EIATTR_MIN_STACK_SIZE
	.align		4
.L_49:
        /*012c*/ 	.byte	0x04, 0x12
        /*012e*/ 	.short	(.L_51 - .L_50)
	.align		4
.L_50:
        /*0130*/ 	.word	index@(bminf_linear_calc_scale_float)
        /*0134*/ 	.word	0x00000000


	//----- nvinfo : EIATTR_MIN_STACK_SIZE
	.align		4
.L_51:
        /*0138*/ 	.byte	0x04, 0x12
        /*013a*/ 	.short	(.L_53 - .L_52)
	.align		4
.L_52:
        /*013c*/ 	.word	index@(bminf_linear_calc_scale_half)
        /*0140*/ 	.word	0x00000000
.L_53:


//--------------------- .nv.compat                --------------------------
	.section	.nv.compat,"",@"SHT_CUDA_COMPAT_INFO"
	.align	4
        /*0000*/ 	.byte	0x02, 0x09, 0x00, 0x00, 0x02, 0x02, 0x01, 0x00, 0x02, 0x05, 0x05, 0x00, 0x03, 0x07, 0x01, 0x01
        /*0010*/ 	.byte	0x02, 0x03, 0x00, 0x00, 0x02, 0x06, 0x01, 0x00, 0x04, 0x0b, 0x08, 0x00, 0x01, 0x00, 0x00, 0x00
        /*0020*/ 	.byte	0x00, 0x00, 0x00, 0x00


//--------------------- .nv.info.bminf_linear_scale_round_float --------------------------
	.section	.nv.info.bminf_linear_scale_round_float,"",@"SHT_CUDA_INFO"
	.sectionflags	@""
	.align	4


	//----- nvinfo : EIATTR_CUDA_API_VERSION
	.align		4
        /*0000*/ 	.byte	0x04, 0x37
        /*0002*/ 	.short	(.L_55 - .L_54)
.L_54:
        /*0004*/ 	.word	0x00000082


	//----- nvinfo : EIATTR_KPARAM_INFO
	.align		4
.L_55:
        /*0008*/ 	.byte	0x04, 0x17
        /*000a*/ 	.short	(.L_57 - .L_56)
.L_56:
        /*000c*/ 	.word	0x00000000
        /*0010*/ 	.short	0x0004
        /*0012*/ 	.short	0x0020
        /*0014*/ 	.byte	0x00, 0xf5, 0x21, 0x00


	//----- nvinfo : EIATTR_KPARAM_INFO
	.align		4
.L_57:
        /*0018*/ 	.byte	0x04, 0x17
        /*001a*/ 	.short	(.L_59 - .L_58)
.L_58:
        /*001c*/ 	.word	0x00000000
        /*0020*/ 	.short	0x0003
        /*0022*/ 	.short	0x0018
        /*0024*/ 	.byte	0x00, 0xf5, 0x21, 0x00


	//----- nvinfo : EIATTR_KPARAM_INFO
	.align		4
.L_59:
        /*0028*/ 	.byte	0x04, 0x17
        /*002a*/ 	.short	(.L_61 - .L_60)
.L_60:
        /*002c*/ 	.word	0x00000000
        /*0030*/ 	.short	0x0002
        /*0032*/ 	.short	0x0010
        /*0034*/ 	.byte	0x00, 0xf5, 0x21, 0x00


	//----- nvinfo : EIATTR_KPARAM_INFO
	.align		4
.L_61:
        /*0038*/ 	.byte	0x04, 0x17
        /*003a*/ 	.short	(.L_63 - .L_62)
.L_62:
        /*003c*/ 	.word	0x00000000
        /*0040*/ 	.short	0x0001
        /*0042*/ 	.short	0x0008
        /*0044*/ 	.byte	0x00, 0xf5, 0x21, 0x00


	//----- nvinfo : EIATTR_KPARAM_INFO
	.align		4
.L_63:
        /*0048*/ 	.byte	0x04, 0x17
        /*004a*/ 	.short	(.L_65 - .L_64)
.L_64:
        /*004c*/ 	.word	0x00000000
        /*0050*/ 	.short	0x0000
        /*0052*/ 	.short	0x0000
        /*0054*/ 	.byte	0x00, 0xf0, 0x11, 0x00


	//----- nvinfo : EIATTR_SPARSE_MMA_MASK
	.align		4
.L_65:
        /*0058*/ 	.byte	0x03, 0x50
        /*005a*/ 	.short	0x0000


	//----- nvinfo : EIATTR_MAXREG_COUNT
	.align		4
        /*005c*/ 	.byte	0x03, 0x1b
        /*005e*/ 	.short	0x00ff


	//----- nvinfo : EIATTR_NUM_BARRIERS
	.align		4
        /*0060*/ 	.byte	0x02, 0x4c
        /*0062*/ 	.byte	0x01
	.zero		1


	//----- nvinfo : EIATTR_MERCURY_ISA_VERSION
	.align		4
        /*0064*/ 	.byte	0x03, 0x5f
        /*0066*/ 	.short	0x0101


	//----- nvinfo : EIATTR_COOP_GROUP_MASK_REGIDS
	.align		4
        /*0068*/ 	.byte	0x04, 0x29
        /*006a*/ 	.short	(.L_67 - .L_66)


	//   ....[0]....
.L_66:
        /*006c*/ 	.word	0xffffffff


	//   ....[1]....
        /*0070*/ 	.word	0xffffffff


	//   ....[2]....
        /*0074*/ 	.word	0xffffffff


	//   ....[3]....
        /*0078*/ 	.word	0xffffffff


	//   ....[4]....
        /*007c*/ 	.word	0xffffffff


	//   ....[5]....
        /*0080*/ 	.word	0xffffffff


	//   ....[6]....
        /*0084*/ 	.word	0xffffffff


	//   ....[7]....
        /*0088*/ 	.word	0xffffffff


	//   ....[8]....
        /*008c*/ 	.word	0xffffffff


	//   ....[9]....
        /*0090*/ 	.word	0xffffffff


	//   ....[10]....
        /*0094*/ 	.word	0x05000008


	//   ....[11]....
        /*0098*/ 	.word	0x05000008


	//   ....[12]....
        /*009c*/ 	.word	0x05000008


	//   ....[13]....
        /*00a0*/ 	.word	0x05000008


	//   ....[14]....
        /*00a4*/ 	.word	0x05000008


	//----- nvinfo : EIATTR_COOP_GROUP_INSTR_OFFSETS
	.align		4
.L_67:
        /*00a8*/ 	.byte	0x04, 0x28
        /*00aa*/ 	.short	(.L_69 - .L_68)


	//   ....[0]....
.L_68:
        /*00ac*/ 	.word	0x00000190


	//   ....[1]....
        /*00b0*/ 	.word	0x00000210


	//   ....[2]....
        /*00b4*/ 	.word	0x00000270


	//   ....[3]....
        /*00b8*/ 	.word	0x000002a0


	//   ....[4]....
        /*00bc*/ 	.word	0x000002f0


	//   ....[5]....
        /*00c0*/ 	.word	0x00000390


	//   ....[6]....
        /*00c4*/ 	.word	0x000003b0


	//   ....[7]....
        /*00c8*/ 	.word	0x000003d0


	//   ....[8]....
        /*00cc*/ 	.word	0x000003f0


	//   ....[9]....
        /*00d0*/ 	.word	0x00000410


	//   ....[10]....
        /*00d4*/ 	.word	0x00000880


	//   ....[11]....
        /*00d8*/ 	.word	0x000008f0


	//   ....[12]....
        /*00dc*/ 	.word	0x00000960


	//   ....[13]....
        /*00e0*/ 	.word	0x000009d0


	//   ....[14]....
        /*00e4*/ 	.word	0x00000a40


	//----- nvinfo : EIATTR_VRC_CTA_INIT_COUNT
	.align		4
.L_69:
        /*00e8*/ 	.byte	0x02, 0x4a
	.zero		1
	.zero		1


	//----- nvinfo : EIATTR_EXIT_INSTR_OFFSETS
	.align		4
        /*00ec*/ 	.byte	0x04, 0x1c
        /*00ee*/ 	.short	(.L_71 - .L_70)


	//   ....[0]....
.L_70:
        /*00f0*/ 	.word	0x000005f0


	//   ....[1]....
        /*00f4*/ 	.word	0x00000830


	//----- nvinfo : EIATTR_CRS_STACK_SIZE
	.align		4
.L_71:
        /*00f8*/ 	.byte	0x04, 0x1e
        /*00fa*/ 	.short	(.L_73 - .L_72)
.L_72:
        /*00fc*/ 	.word	0x00000000


	//----- nvinfo : EIATTR_CBANK_PARAM_SIZE
	.align		4
.L_73:
        /*0100*/ 	.byte	0x03, 0x19
        /*0102*/ 	.short	0x0028


	//----- nvinfo : EIATTR_PARAM_CBANK
	.align		4
        /*0104*/ 	.byte	0x04, 0x0a
        /*0106*/ 	.short	(.L_75 - .L_74)
	.align		4
.L_74:
        /*0108*/ 	.word	index@(.nv.constant0.bminf_linear_scale_round_float)
        /*010c*/ 	.short	0x0380
        /*010e*/ 	.short	0x0028


	//----- nvinfo : EIATTR_SW_WAR
	.align		4
.L_75:
        /*0110*/ 	.byte	0x04, 0x36
        /*0112*/ 	.short	(.L_77 - .L_76)
.L_76:
        /*0114*/ 	.word	0x00000008
.L_77:


//--------------------- .nv.info.bminf_linear_scale_round_half --------------------------
	.section	.nv.info.bminf_linear_scale_round_half,"",@"SHT_CUDA_INFO"
	.sectionflags	@""
	.align	4


	//----- nvinfo : EIATTR_CUDA_API_VERSION
	.align		4
        /*0000*/ 	.byte	0x04, 0x37
        /*0002*/ 	.short	(.L_79 - .L_78)
.L_78:
        /*0004*/ 	.word	0x00000082


	//----- nvinfo : EIATTR_KPARAM_INFO
	.align		4
.L_79:
        /*0008*/ 	.byte	0x04, 0x17
        /*000a*/ 	.short	(.L_81 - .L_80)
.L_80:
        /*000c*/ 	.word	0x00000000
        /*0010*/ 	.short	0x0004
        /*0012*/ 	.short	0x0020
        /*0014*/ 	.byte	0x00, 0xf5, 0x21, 0x00


	//----- nvinfo : EIATTR_KPARAM_INFO
	.align		4
.L_81:
        /*0018*/ 	.byte	0x04, 0x17
        /*001a*/ 	.short	(.L_83 - .L_82)
.L_82:
        /*001c*/ 	.word	0x00000000
        /*0020*/ 	.short	0x0003
        /*0022*/ 	.short	0x0018
        /*0024*/ 	.byte	0x00, 0xf5, 0x21, 0x00


	//----- nvinfo : EIATTR_KPARAM_INFO
	.align		4
.L_83:
        /*0028*/ 	.byte	0x04, 0x17
        /*002a*/ 	.short	(.L_85 - .L_84)
.L_84:
        /*002c*/ 	.word	0x00000000
        /*0030*/ 	.short	0x0002
        /*0032*/ 	.short	0x0010
        /*0034*/ 	.byte	0x00, 0xf5, 0x21, 0x00


	//----- nvinfo : EIATTR_KPARAM_INFO
	.align		4
.L_85:
        /*0038*/ 	.byte	0x04, 0x17
        /*003a*/ 	.short	(.L_87 - .L_86)
.L_86:
        /*003c*/ 	.word	0x00000000
        /*0040*/ 	.short	0x0001
        /*0042*/ 	.short	0x0008
        /*0044*/ 	.byte	0x00, 0xf5, 0x21, 0x00


	//----- nvinfo : EIATTR_KPARAM_INFO
	.align		4
.L_87:
        /*0048*/ 	.byte	0x04, 0x17
        /*004a*/ 	.short	(.L_89 - .L_88)
.L_88:
        /*004c*/ 	.word	0x00000000
        /*0050*/ 	.short	0x0000
        /*0052*/ 	.short	0x0000
        /*0054*/ 	.byte	0x00, 0xf0, 0x11, 0x00


	//----- nvinfo : EIATTR_SPARSE_MMA_MASK
	.align		4
.L_89:
        /*0058*/ 	.byte	0x03, 0x50
        /*005a*/ 	.short	0x0000


	//----- nvinfo : EIATTR_MAXREG_COUNT
	.align		4
        /*005c*/ 	.byte	0x03, 0x1b
        /*005e*/ 	.short	0x00ff


	//----- nvinfo : EIATTR_NUM_BARRIERS
	.align		4
        /*0060*/ 	.byte	0x02, 0x4c
        /*0062*/ 	.byte	0x01
	.zero		1


	//----- nvinfo : EIATTR_MERCURY_ISA_VERSION
	.align		4
        /*0064*/ 	.byte	0x03, 0x5f
        /*0066*/ 	.short	0x0101


	//----- nvinfo : EIATTR_COOP_GROUP_MASK_REGIDS
	.align		4
        /*0068*/ 	.byte	0x04, 0x29
        /*006a*/ 	.short	(.L_91 - .L_90)


	//   ....[0]....
.L_90:
        /*006c*/ 	.word	0xffffffff


	//   ....[1]....
        /*0070*/ 	.word	0xffffffff


	//   ....[2]....
        /*0074*/ 	.word	0xffffffff


	//   ....[3]....
        /*0078*/ 	.word	0xffffffff


	//   ....[4]....
        /*007c*/ 	.word	0xffffffff


	//   ....[5]....
        /*0080*/ 	.word	0xffffffff


	//   ....[6]....
        /*0084*/ 	.word	0xffffffff


	//   ....[7]....
        /*0088*/ 	.word	0xffffffff


	//   ....[8]....
        /*008c*/ 	.word	0xffffffff


	//   ....[9]....
        /*0090*/ 	.word	0xffffffff


	//   ....[10]....
        /*0094*/ 	.word	0x05000007


	//   ....[11]....
        /*0098*/ 	.word	0x05000007


	//   ....[12]....
        /*009c*/ 	.word	0x05000007


	//   ....[13]....
        /*00a0*/ 	.word	0x05000007


	//   ....[14]....
        /*00a4*/ 	.word	0x05000007


	//----- nvinfo : EIATTR_COOP_GROUP_INSTR_OFFSETS
	.align		4
.L_91:
        /*00a8*/ 	.byte	0x04, 0x28
        /*00aa*/ 	.short	(.L_93 - .L_92)


	//   ....[0]....
.L_92:
        /*00ac*/ 	.word	0x000001b0


	//   ....[1]....
        /*00b0*/ 	.word	0x000002a0


	//   ....[2]....
        /*00b4*/ 	.word	0x00000310


	//   ....[3]....
        /*00b8*/ 	.word	0x00000370


	//   ....[4]....
        /*00bc*/ 	.word	0x000003d0


	//   ....[5]....
        /*00c0*/ 	.word	0x00000510


	//   ....[6]....
        /*00c4*/ 	.word	0x00000580


	//   ....[7]....
        /*00c8*/ 	.word	0x000005e0


	//   ....[8]....
        /*00cc*/ 	.word	0x00000640


	//   ....[9]....
        /*00d0*/ 	.word	0x000006a0


	//   ....[10]....
        /*00d4*/ 	.word	0x00000ac0


	//   ....[11]....
        /*00d8*/ 	.word	0x00000b70


	//   ....[12]....
        /*00dc*/ 	.word	0x00000c20


	//   ....[13]....
        /*00e0*/ 	.word	0x00000cc0


	//   ....[14]....
        /*00e4*/ 	.word	0x00000d50


	//----- nvinfo : EIATTR_VRC_CTA_INIT_COUNT
	.align		4
.L_93:
        /*00e8*/ 	.byte	0x02, 0x4a
	.zero		1
	.zero		1


	//----- nvinfo : EIATTR_EXIT_INSTR_OFFSETS
	.align		4
        /*00ec*/ 	.byte	0x04, 0x1c
        /*00ee*/ 	.short	(.L_95 - .L_94)


	//   ....[0]....
.L_94:
        /*00f0*/ 	.word	0x00000840


	//   ....[1]....
        /*00f4*/ 	.word	0x00000a60


	//----- nvinfo : EIATTR_CRS_STACK_SIZE
	.align		4
.L_95:
        /*00f8*/ 	.byte	0x04, 0x1e
        /*00fa*/ 	.short	(.L_97 - .L_96)
.L_96:
        /*00fc*/ 	.word	0x00000000


	//----- nvinfo : EIATTR_CBANK_PARAM_SIZE
	.align		4
.L_97:
        /*0100*/ 	.byte	0x03, 0x19
        /*0102*/ 	.short	0x0028


	//----- nvinfo : EIATTR_PARAM_CBANK
	.align		4
        /*0104*/ 	.byte	0x04, 0x0a
        /*0106*/ 	.short	(.L_99 - .L_98)
	.align		4
.L_98:
        /*0108*/ 	.word	index@(.nv.constant0.bminf_linear_scale_round_half)
        /*010c*/ 	.short	0x0380
        /*010e*/ 	.short	0x0028


	//----- nvinfo : EIATTR_SW_WAR
	.align		4
.L_99:
        /*0110*/ 	.byte	0x04, 0x36
        /*0112*/ 	.short	(.L_101 - .L_100)
.L_100:
        /*0114*/ 	.word	0x00000008
.L_101:


//--------------------- .nv.info.bminf_linear_scale_float --------------------------
	.section	.nv.info.bminf_linear_scale_float,"",@"SHT_CUDA_INFO"
	.sectionflags	@""
	.align	4


	//----- nvinfo : EIATTR_CUDA_API_VERSION
	.align		4
        /*0000*/ 	.byte	0x04, 0x37
        /*0002*/ 	.short	(.L_103 - .L_102)
.L_102:
        /*0004*/ 	.word	0x00000082


	//----- nvinfo : EIATTR_KPARAM_INFO
	.align		4
.L_103:
        /*0008*/ 	.byte	0x04, 0x17
        /*000a*/ 	.short	(.L_105 - .L_104)
.L_104:
        /*000c*/ 	.word	0x00000000
        /*0010*/ 	.short	0x0004
        /*0012*/ 	.short	0x0020
        /*0014*/ 	.byte	0x00, 0xf5, 0x21, 0x00


	//----- nvinfo : EIATTR_KPARAM_INFO
	.align		4
.L_105:
        /*0018*/ 	.byte	0x04, 0x17
        /*001a*/ 	.short	(.L_107 - .L_106)
.L_106:
        /*001c*/ 	.word	0x00000000
        /*0020*/ 	.short	0x0003
        /*0022*/ 	.short	0x0018
        /*0024*/ 	.byte	0x00, 0xf5, 0x21, 0x00


	//----- nvinfo : EIATTR_KPARAM_INFO
	.align		4
.L_107:
        /*0028*/ 	.byte	0x04, 0x17
        /*002a*/ 	.short	(.L_109 - .L_108)
.L_108:
        /*002c*/ 	.word	0x00000000
        /*0030*/ 	.short	0x0002
        /*0032*/ 	.short	0x0010
        /*0034*/ 	.byte	0x00, 0xf5, 0x21, 0x00


	//----- nvinfo : EIATTR_KPARAM_INFO
	.align		4
.L_109:
        /*0038*/ 	.byte	0x04, 0x17
        /*003a*/ 	.short	(.L_111 - .L_110)
.L_110:
        /*003c*/ 	.word	0x00000000
        /*0040*/ 	.short	0x0001
        /*0042*/ 	.short	0x0008
        /*0044*/ 	.byte	0x00, 0xf5, 0x21, 0x00


	//----- nvinfo : EIATTR_KPARAM_INFO
	.align		4
.L_111:
        /*0048*/ 	.byte	0x04, 0x17
        /*004a*/ 	.short	(.L_113 - .L_112)
.L_112:
        /*004c*/ 	.word	0x00000000
        /*0050*/ 	.short	0x0000
        /*0052*/ 	.short	0x0000
        /*0054*/ 	.byte	0x00, 0xf0, 0x11, 0x00


	//----- nvinfo : EIATTR_SPARSE_MMA_MASK
	.align		4
.L_113:
        /*0058*/ 	.byte	0x03, 0x50
        /*005a*/ 	.short	0x0000


	//----- nvinfo : EIATTR_MAXREG_COUNT
	.align		4
        /*005c*/ 	.byte	0x03, 0x1b
        /*005e*/ 	.short	0x00ff


	//----- nvinfo : EIATTR_MERCURY_ISA_VERSION
	.align		4
        /*0060*/ 	.byte	0x03, 0x5f
        /*0062*/ 	.short	0x0101


	//----- nvinfo : EIATTR_VRC_CTA_INIT_COUNT
	.align		4
        /*0064*/ 	.byte	0x02, 0x4a
	.zero		1
	.zero		1


	//----- nvinfo : EIATTR_EXIT_INSTR_OFFSETS
	.align		4
        /*0068*/ 	.byte	0x04, 0x1c
        /*006a*/ 	.short	(.L_115 - .L_114)


	//   ....[0]....
.L_114:
        /*006c*/ 	.word	0x00000070


	//   ....[1]....
        /*0070*/ 	.word	0x00000220


	//----- nvinfo : EIATTR_CBANK_PARAM_SIZE
	.align		4
.L_115:
        /*0074*/ 	.byte	0x03, 0x19
        /*0076*/ 	.short	0x0028


	//----- nvinfo : EIATTR_PARAM_CBANK
	.align		4
        /*0078*/ 	.byte	0x04, 0x0a
        /*007a*/ 	.short	(.L_117 - .L_116)
	.align		4
.L_116:
        /*007c*/ 	.word	index@(.nv.constant0.bminf_linear_scale_float)
        /*0080*/ 	.short	0x0380
        /*0082*/ 	.short	0x0028


	//----- nvinfo : EIATTR_SW_WAR
	.align		4
.L_117:
        /*0084*/ 	.byte	0x04, 0x36
        /*0086*/ 	.short	(.L_119 - .L_118)
.L_118:
        /*0088*/ 	.word	0x00000008
.L_119:


//--------------------- .nv.info.bminf_linear_scale_half --------------------------
	.section	.nv.info.bminf_linear_scale_half,"",@"SHT_CUDA_INFO"
	.sectionflags	@""
	.align	4


	//----- nvinfo : EIATTR_CUDA_API_VERSION
	.align		4
        /*0000*/ 	.byte	0x04, 0x37
        /*0002*/ 	.short	(.L_121 - .L_120)
.L_120:
        /*0004*/ 	.word	0x00000082


	//----- nvinfo : EIATTR_KPARAM_INFO
	.align		4
.L_121:
        /*0008*/ 	.byte	0x04, 0x17
        /*000a*/ 	.short	(.L_123 - .L_122)
.L_122:
        /*000c*/ 	.word	0x00000000
        /*0010*/ 	.short	0x0004
        /*0012*/ 	.short	0x0020
        /*0014*/ 	.byte	0x00, 0xf5, 0x21, 0x00


	//----- nvinfo : EIATTR_KPARAM_INFO
	.align		4
.L_123:
        /*0018*/ 	.byte	0x04, 0x17
        /*001a*/ 	.short	(.L_125 - .L_124)
.L_124:
        /*001c*/ 	.word	0x00000000
        /*0020*/ 	.short	0x0003
        /*0022*/ 	.short	0x0018
        /*0024*/ 	.byte	0x00, 0xf5, 0x21, 0x00


	//----- nvinfo : EIATTR_KPARAM_INFO
	.align		4
.L_125:
        /*0028*/ 	.byte	0x04, 0x17
        /*002a*/ 	.short	(.L_127 - .L_126)
.L_126:
        /*002c*/ 	.word	0x00000000
        /*0030*/ 	.short	0x0002
        /*0032*/ 	.short	0x0010
        /*0034*/ 	.byte	0x00, 0xf5, 0x21, 0x00


	//----- nvinfo : EIATTR_KPARAM_INFO
	.align		4
.L_127:
        /*0038*/ 	.byte	0x04, 0x17
        /*003a*/ 	.short	(.L_129 - .L_128)
.L_128:
        /*003c*/ 	.word	0x00000000
        /*0040*/ 	.short	0x0001
        /*0042*/ 	.short	0x0008
        /*0044*/ 	.byte	0x00, 0xf5, 0x21, 0x00


	//----- nvinfo : EIATTR_KPARAM_INFO
	.align		4
.L_129:
        /*0048*/ 	.byte	0x04, 0x17
        /*004a*/ 	.short	(.L_131 - .L_130)
.L_130:
        /*004c*/ 	.word	0x00000000
        /*0050*/ 	.short	0x0000
        /*0052*/ 	.short	0x0000
        /*0054*/ 	.byte	0x00, 0xf0, 0x11, 0x00


	//----- nvinfo : EIATTR_SPARSE_MMA_MASK
	.align		4
.L_131:
        /*0058*/ 	.byte	0x03, 0x50
        /*005a*/ 	.short	0x0000


	//----- nvinfo : EIATTR_MAXREG_COUNT
	.align		4
        /*005c*/ 	.byte	0x03, 0x1b
        /*005e*/ 	.short	0x00ff


	//----- nvinfo : EIATTR_MERCURY_ISA_VERSION
	.align		4
        /*0060*/ 	.byte	0x03, 0x5f
        /*0062*/ 	.short	0x0101


	//----- nvinfo : EIATTR_VRC_CTA_INIT_COUNT
	.align		4
        /*0064*/ 	.byte	0x02, 0x4a
	.zero		1
	.zero		1


	//----- nvinfo : EIATTR_EXIT_INSTR_OFFSETS
	.align		4
        /*0068*/ 	.byte	0x04, 0x1c
        /*006a*/ 	.short	(.L_133 - .L_132)


	//   ....[0]....
.L_132:
        /*006c*/ 	.word	0x00000070


	//   ....[1]....
        /*0070*/ 	.word	0x00000250


	//----- nvinfo : EIATTR_CBANK_PARAM_SIZE
	.align		4
.L_133:
        /*0074*/ 	.byte	0x03, 0x19
        /*0076*/ 	.short	0x0028


	//----- nvinfo : EIATTR_PARAM_CBANK
	.align		4
        /*0078*/ 	.byte	0x04, 0x0a
        /*007a*/ 	.short	(.L_135 - .L_134)
	.align		4
.L_134:
        /*007c*/ 	.word	index@(.nv.constant0.bminf_linear_scale_half)
        /*0080*/ 	.short	0x0380
        /*0082*/ 	.short	0x0028


	//----- nvinfo : EIATTR_SW_WAR
	.align		4
.L_135:
        /*0084*/ 	.byte	0x04, 0x36
        /*0086*/ 	.short	(.L_137 - .L_136)
.L_136:
        /*0088*/ 	.word	0x00000008
.L_137:


//--------------------- .nv.info.bminf_linear_round_float --------------------------
	.section	.nv.info.bminf_linear_round_float,"",@"SHT_CUDA_INFO"
	.sectionflags	@""
	.align	4


	//----- nvinfo : EIATTR_CUDA_API_VERSION
	.align		4
        /*0000*/ 	.byte	0x04, 0x37
        /*0002*/ 	.short	(.L_139 - .L_138)
.L_138:
        /*0004*/ 	.word	0x00000082


	//----- nvinfo : EIATTR_KPARAM_INFO
	.align		4
.L_139:
        /*0008*/ 	.byte	0x04, 0x17
        /*000a*/ 	.short	(.L_141 - .L_140)
.L_140:
        /*000c*/ 	.word	0x00000000
        /*0010*/ 	.short	0x0003
        /*0012*/ 	.short	0x0018
        /*0014*/ 	.byte	0x00, 0xf5, 0x21, 0x00


	//----- nvinfo : EIATTR_KPARAM_INFO
	.align		4
.L_141:
        /*0018*/ 	.byte	0x04, 0x17
        /*001a*/ 	.short	(.L_143 - .L_142)
.L_142:
        /*001c*/ 	.word	0x00000000
        /*0020*/ 	.short	0x0002
        /*0022*/ 	.short	0x0010
        /*0024*/ 	.byte	0x00, 0xf5, 0x21, 0x00


	//----- nvinfo : EIATTR_KPARAM_INFO
	.align		4
.L_143:
        /*0028*/ 	.byte	0x04, 0x17
        /*002a*/ 	.short	(.L_145 - .L_144)
.L_144:
        /*002c*/ 	.word	0x00000000
        /*0030*/ 	.short	0x0001
        /*0032*/ 	.short	0x0008
        /*0034*/ 	.byte	0x00, 0xf5, 0x21, 0x00


	//----- nvinfo : EIATTR_KPARAM_INFO
	.align		4
.L_145:
        /*0038*/ 	.byte	0x04, 0x17
        /*003a*/ 	.short	(.L_147 - .L_146)
.L_146:
        /*003c*/ 	.word	0x00000000
        /*0040*/ 	.short	0x0000
        /*0042*/ 	.short	0x0000
        /*0044*/ 	.byte	0x00, 0xf0, 0x11, 0x00


	//----- nvinfo : EIATTR_SPARSE_MMA_MASK
	.align		4
.L_147:
        /*0048*/ 	.byte	0x03, 0x50
        /*004a*/ 	.short	0x0000


	//----- nvinfo : EIATTR_MAXREG_COUNT
	.align		4
        /*004c*/ 	.byte	0x03, 0x1b
        /*004e*/ 	.short	0x00ff


	//----- nvinfo : EIATTR_MERCURY_ISA_VERSION
	.align		4
        /*0050*/ 	.byte	0x03, 0x5f
        /*0052*/ 	.short	0x0101


	//----- nvinfo : EIATTR_VRC_CTA_INIT_COUNT
	.align		4
        /*0054*/ 	.byte	0x02, 0x4a
	.zero		1
	.zero		1


	//----- nvinfo : EIATTR_EXIT_INSTR_OFFSETS
	.align		4
        /*0058*/ 	.byte	0x04, 0x1c
        /*005a*/ 	.short	(.L_149 - .L_148)


	//   ....[0]....
.L_148:
        /*005c*/ 	.word	0x000000a0


	//   ....[1]....
        /*0060*/ 	.word	0x00000230


	//----- nvinfo : EIATTR_CRS_STACK_SIZE
	.align		4
.L_149:
        /*0064*/ 	.byte	0x04, 0x1e
        /*0066*/ 	.short	(.L_151 - .L_150)
.L_150:
        /*0068*/ 	.word	0x00000000


	//----- nvinfo : EIATTR_CBANK_PARAM_SIZE
	.align		4
.L_151:
        /*006c*/ 	.byte	0x03, 0x19
        /*006e*/ 	.short	0x0020


	//----- nvinfo : EIATTR_PARAM_CBANK
	.align		4
        /*0070*/ 	.byte	0x04, 0x0a
        /*0072*/ 	.short	(.L_153 - .L_152)
	.align		4
.L_152:
        /*0074*/ 	.word	index@(.nv.constant0.bminf_linear_round_float)
        /*0078*/ 	.short	0x0380
        /*007a*/ 	.short	0x0020


	//----- nvinfo : EIATTR_SW_WAR
	.align		4
.L_153:
        /*007c*/ 	.byte	0x04, 0x36
        /*007e*/ 	.short	(.L_155 - .L_154)
.L_154:
        /*0080*/ 	.word	0x00000008
.L_155:


//--------------------- .nv.info.bminf_linear_round_half --------------------------
	.section	.nv.info.bminf_linear_round_half,"",@"SHT_CUDA_INFO"
	.sectionflags	@""
	.align	4


	//----- nvinfo : EIATTR_CUDA_API_VERSION
	.align		4
        /*0000*/ 	.byte	0x04, 0x37
        /*0002*/ 	.short	(.L_157 - .L_156)
.L_156:
        /*0004*/ 	.word	0x00000082


	//----- nvinfo : EIATTR_KPARAM_INFO
	.align		4
.L_157:
        /*0008*/ 	.byte	0x04, 0x17
        /*000a*/ 	.short	(.L_159 - .L_158)
.L_158:
        /*000c*/ 	.word	0x00000000
        /*0010*/ 	.short	0x0003
        /*0012*/ 	.short	0x0018
        /*0014*/ 	.byte	0x00, 0xf5, 0x21, 0x00


	//----- nvinfo : EIATTR_KPARAM_INFO
	.align		4
.L_159:
        /*0018*/ 	.byte	0x04, 0x17
        /*001a*/ 	.short	(.L_161 - .L_160)
.L_160:
        /*001c*/ 	.word	0x00000000
        /*0020*/ 	.short	0x0002
        /*0022*/ 	.short	0x0010
        /*0024*/ 	.byte	0x00, 0xf5, 0x21, 0x00


	//----- nvinfo : EIATTR_KPARAM_INFO
	.align		4
.L_161:
        /*0028*/ 	.byte	0x04, 0x17
        /*002a*/ 	.short	(.L_163 - .L_162)
.L_162:
        /*002c*/ 	.word	0x00000000
        /*0030*/ 	.short	0x0001
        /*0032*/ 	.short	0x0008
        /*0034*/ 	.byte	0x00, 0xf5, 0x21, 0x00


	//----- nvinfo : EIATTR_KPARAM_INFO
	.align		4
.L_163:
        /*0038*/ 	.byte	0x04, 0x17
        /*003a*/ 	.short	(.L_165 - .L_164)
.L_164:
        /*003c*/ 	.word	0x00000000
        /*0040*/ 	.short	0x0000
        /*0042*/ 	.short	0x0000
        /*0044*/ 	.byte	0x00, 0xf0, 0x11, 0x00


	//----- nvinfo : EIATTR_SPARSE_MMA_MASK
	.align		4
.L_165:
        /*0048*/ 	.byte	0x03, 0x50
        /*004a*/ 	.short	0x0000


	//----- nvinfo : EIATTR_MAXREG_COUNT
	.align		4
        /*004c*/ 	.byte	0x03, 0x1b
        /*004e*/ 	.short	0x00ff


	//----- nvinfo : EIATTR_MERCURY_ISA_VERSION
	.align		4
        /*0050*/ 	.byte	0x03, 0x5f
        /*0052*/ 	.short	0x0101


	//----- nvinfo : EIATTR_VRC_CTA_INIT_COUNT
	.align		4
        /*0054*/ 	.byte	0x02, 0x4a
	.zero		1
	.zero		1


	//----- nvinfo : EIATTR_EXIT_INSTR_OFFSETS
	.align		4
        /*0058*/ 	.byte	0x04, 0x1c
        /*005a*/ 	.short	(.L_167 - .L_166)


	//   ....[0]....
.L_166:
        /*005c*/ 	.word	0x000000a0


	//   ....[1]....
        /*0060*/ 	.word	0x00000220


	//----- nvinfo : EIATTR_CBANK_PARAM_SIZE
	.align		4
.L_167:
        /*0064*/ 	.byte	0x03, 0x19
        /*0066*/ 	.short	0x0020


	//----- nvinfo : EIATTR_PARAM_CBANK
	.align		4
        /*0068*/ 	.byte	0x04, 0x0a
        /*006a*/ 	.short	(.L_169 - .L_168)
	.align		4
.L_168:
        /*006c*/ 	.word	index@(.nv.constant0.bminf_linear_round_half)
        /*0070*/ 	.short	0x0380
        /*0072*/ 	.short	0x0020


	//----- nvinfo : EIATTR_SW_WAR
	.align		4
.L_169:
        /*0074*/ 	.byte	0x04, 0x36
        /*0076*/ 	.short	(.L_171 - .L_170)
.L_170:
        /*0078*/ 	.word	0x00000008
.L_171:


//--------------------- .nv.info.bminf_linear_calc_scale_float --------------------------
	.section	.nv.info.bminf_linear_calc_scale_float,"",@"SHT_CUDA_INFO"
	.sectionflags	@""
	.align	4


	//----- nvinfo : EIATTR_CUDA_API_VERSION
	.align		4
        /*0000*/ 	.byte	0x04, 0x37
        /*0002*/ 	.short	(.L_173 - .L_172)
.L_172:
        /*0004*/ 	.word	0x00000082


	//----- nvinfo : EIATTR_KPARAM_INFO
	.align		4
.L_173:
        /*0008*/ 	.byte	0x04, 0x17
        /*000a*/ 	.short	(.L_175 - .L_174)
.L_174:
        /*000c*/ 	.word	0x00000000
        /*0010*/ 	.short	0x0002
        /*0012*/ 	.short	0x0010
        /*0014*/ 	.byte	0x00, 0xf5, 0x21, 0x00


	//----- nvinfo : EIATTR_KPARAM_INFO
	.align		4
.L_175:
        /*0018*/ 	.byte	0x04, 0x17
        /*001a*/ 	.short	(.L_177 - .L_176)
.L_176:
        /*001c*/ 	.word	0x00000000
        /*0020*/ 	.short	0x0001
        /*0022*/ 	.short	0x0008
        /*0024*/ 	.byte	0x00, 0xf5, 0x21, 0x00


	//----- nvinfo : EIATTR_KPARAM_INFO
	.align		4
.L_177:
        /*0028*/ 	.byte	0x04, 0x17
        /*002a*/ 	.short	(.L_179 - .L_178)
.L_178:
        /*002c*/ 	.word	0x00000000
        /*0030*/ 	.short	0x0000
        /*0032*/ 	.short	0x0000
        /*0034*/ 	.byte	0x00, 0xf0, 0x11, 0x00


	//----- nvinfo : EIATTR_SPARSE_MMA_MASK
	.align		4
.L_179:
        /*0038*/ 	.byte	0x03, 0x50
        /*003a*/ 	.short	0x0000


	//----- nvinfo : EIATTR_MAXREG_COUNT
	.align		4
        /*003c*/ 	.byte	0x03, 0x1b
        /*003e*/ 	.short	0x00ff


	//----- nvinfo : EIATTR_NUM_BARRIERS
	.align		4
        /*0040*/ 	.byte	0x02, 0x4c
        /*0042*/ 	.byte	0x01
	.zero		1


	//----- nvinfo : EIATTR_MERCURY_ISA_VERSION
	.align		4
        /*0044*/ 	.byte	0x03, 0x5f
        /*0046*/ 	.short	0x0101


	//----- nvinfo : EIATTR_COOP_GROUP_MASK_REGIDS
	.align		4
        /*0048*/ 	.byte	0x04, 0x29
        /*004a*/ 	.short	(.L_181 - .L_180)


	//   ....[0]....
.L_180:
        /*004c*/ 	.word	0xffffffff


	//   ....[1]....
        /*0050*/ 	.word	0xffffffff


	//   ....[2]....
        /*0054*/ 	.word	0xffffffff


	//   ....[3]....
        /*0058*/ 	.word	0xffffffff


	//   ....[4]....
        /*005c*/ 	.word	0xffffffff


	//   ....[5]....
        /*0060*/ 	.word	0xffffffff


	//   ....[6]....
        /*0064*/ 	.word	0xffffffff


	//   ....[7]....
        /*0068*/ 	.word	0xffffffff


	//   ....[8]....
        /*006c*/ 	.word	0xffffffff


	//   ....[9]....
        /*0070*/ 	.word	0xffffffff


	//----- nvinfo : EIATTR_COOP_GROUP_INSTR_OFFSETS
	.align		4
.L_181:
        /*0074*/ 	.byte	0x04, 0x28
        /*0076*/ 	.short	(.L_183 - .L_182)


	//   ....[0]....
.L_182:
        /*0078*/ 	.word	0x00000150


	//   ....[1]....
        /*007c*/ 	.word	0x000001a0


	//   ....[2]....
        /*0080*/ 	.word	0x000001e0


	//   ....[3]....
        /*0084*/ 	.word	0x00000230


	//   ....[4]....
        /*0088*/ 	.word	0x00000290


	//   ....[5]....
        /*008c*/ 	.word	0x00000310


	//   ....[6]....
        /*0090*/ 	.word	0x00000340


	//   ....[7]....
        /*0094*/ 	.word	0x00000360


	//   ....[8]....
        /*0098*/ 	.word	0x00000380


	//   ....[9]....
        /*009c*/ 	.word	0x000003a0


	//----- nvinfo : EIATTR_VRC_CTA_INIT_COUNT
	.align		4
.L_183:
        /*00a0*/ 	.byte	0x02, 0x4a
	.zero		1
	.zero		1


	//----- nvinfo : EIATTR_EXIT_INSTR_OFFSETS
	.align		4
        /*00a4*/ 	.byte	0x04, 0x1c
        /*00a6*/ 	.short	(.L_185 - .L_184)


	//   ....[0]....
.L_184:
        /*00a8*/ 	.word	0x00000300


	//   ....[1]....
        /*00ac*/ 	.word	0x000003b0


	//   ....[2]....
        /*00b0*/ 	.word	0x000004e0


	//----- nvinfo : EIATTR_CRS_STACK_SIZE
	.align		4
.L_185:
        /*00b4*/ 	.byte	0x04, 0x1e
        /*00b6*/ 	.short	(.L_187 - .L_186)
.L_186:
        /*00b8*/ 	.word	0x00000000


	//----- nvinfo : EIATTR_CBANK_PARAM_SIZE
	.align		4
.L_187:
        /*00bc*/ 	.byte	0x03, 0x19
        /*00be*/ 	.short	0x0018


	//----- nvinfo : EIATTR_PARAM_CBANK
	.align		4
        /*00c0*/ 	.byte	0x04, 0x0a
        /*00c2*/ 	.short	(.L_189 - .L_188)
	.align		4
.L_188:
        /*00c4*/ 	.word	index@(.nv.constant0.bminf_linear_calc_scale_float)
        /*00c8*/ 	.short	0x0380
        /*00ca*/ 	.short	0x0018


	//----- nvinfo : EIATTR_SW_WAR
	.align		4
.L_189:
        /*00cc*/ 	.byte	0x04, 0x36
        /*00ce*/ 	.short	(.L_191 - .L_190)
.L_190:
        /*00d0*/ 	.word	0x00000008
.L_191:


//--------------------- .nv.info.bminf_linear_calc_scale_half --------------------------
	.section	.nv.info.bminf_linear_calc_scale_half,"",@"SHT_CUDA_INFO"
	.sectionflags	@""
	.align	4


	//----- nvinfo : EIATTR_CUDA_API_VERSION
	.align		4
        /*0000*/ 	.byte	0x04, 0x37
        /*0002*/ 	.short	(.L_193 - .L_192)
.L_192:
        /*0004*/ 	.word	0x00000082


	//----- nvinfo : EIATTR_KPARAM_INFO
	.align		4
.L_193:
        /*0008*/ 	.byte	0x04, 0x17
        /*000a*/ 	.short	(.L_195 - .L_194)
.L_194:
        /*000c*/ 	.word	0x00000000
        /*0010*/ 	.short	0x0002
        /*0012*/ 	.short	0x0010
        /*0014*/ 	.byte	0x00, 0xf5, 0x21, 0x00


	//----- nvinfo : EIATTR_KPARAM_INFO
	.align		4
.L_195:
        /*0018*/ 	.byte	0x04, 0x17
        /*001a*/ 	.short	(.L_197 - .L_196)
.L_196:
        /*001c*/ 	.word	0x00000000
        /*0020*/ 	.short	0x0001
        /*0022*/ 	.short	0x0008
        /*0024*/ 	.byte	0x00, 0xf5, 0x21, 0x00


	//----- nvinfo : EIATTR_KPARAM_INFO
	.align		4
.L_197:
        /*0028*/ 	.byte	0x04, 0x17
        /*002a*/ 	.short	(.L_199 - .L_198)
.L_198:
        /*002c*/ 	.word	0x00000000
        /*0030*/ 	.short	0x0000
        /*0032*/ 	.short	0x0000
        /*0034*/ 	.byte	0x00, 0xf0, 0x11, 0x00


	//----- nvinfo : EIATTR_SPARSE_MMA_MASK
	.align		4
.L_199:
        /*0038*/ 	.byte	0x03, 0x50
        /*003a*/ 	.short	0x0000


	//----- nvinfo : EIATTR_MAXREG_COUNT
	.align		4
        /*003c*/ 	.byte	0x03, 0x1b
        /*003e*/ 	.short	0x00ff


	//----- nvinfo : EIATTR_NUM_BARRIERS
	.align		4
        /*0040*/ 	.byte	0x02, 0x4c
        /*0042*/ 	.byte	0x01
	.zero		1


	//----- nvinfo : EIATTR_MERCURY_ISA_VERSION
	.align		4
        /*0044*/ 	.byte	0x03, 0x5f
        /*0046*/ 	.short	0x0101


	//----- nvinfo : EIATTR_COOP_GROUP_MASK_REGIDS
	.align		4
        /*0048*/ 	.byte	0x04, 0x29
        /*004a*/ 	.short	(.L_201 - .L_200)


	//   ....[0]....
.L_200:
        /*004c*/ 	.word	0xffffffff


	//   ....[1]....
        /*0050*/ 	.word	0xffffffff


	//   ....[2]....
        /*0054*/ 	.word	0xffffffff


	//   ....[3]....
        /*0058*/ 	.word	0xffffffff


	//   ....[4]....
        /*005c*/ 	.word	0xffffffff


	//   ....[5]....
        /*0060*/ 	.word	0xffffffff


	//   ....[6]....
        /*0064*/ 	.word	0xffffffff


	//   ....[7]....
        /*0068*/ 	.word	0xffffffff


	//   ....[8]....
        /*006c*/ 	.word	0xffffffff


	//   ....[9]....
        /*0070*/ 	.word	0xffffffff


	//----- nvinfo : EIATTR_COOP_GROUP_INSTR_OFFSETS
	.align		4
.L_201:
        /*0074*/ 	.byte	0x04, 0x28
        /*0076*/ 	.short	(.L_203 - .L_202)


	//   ....[0]....
.L_202:
        /*0078*/ 	.word	0x00000160


	//   ....[1]....
        /*007c*/ 	.word	0x00000200


	//   ....[2]....
        /*0080*/ 	.word	0x00000280


	//   ....[3]....
        /*0084*/ 	.word	0x00000310


	//   ....[4]....
        /*0088*/ 	.word	0x00000370


	//   ....[5]....
        /*008c*/ 	.word	0x000004a0


	//   ....[6]....
        /*0090*/ 	.word	0x00000500


	//   ....[7]....
        /*0094*/ 	.word	0x00000560


	//   ....[8]....
        /*0098*/ 	.word	0x000005c0


	//   ....[9]....
        /*009c*/ 	.word	0x00000610


	//----- nvinfo : EIATTR_VRC_CTA_INIT_COUNT
	.align		4
.L_203:
        /*00a0*/ 	.byte	0x02, 0x4a
	.zero		1
	.zero		1


	//----- nvinfo : EIATTR_EXIT_INSTR_OFFSETS
	.align		4
        /*00a4*/ 	.byte	0x04, 0x1c
        /*00a6*/ 	.short	(.L_205 - .L_204)


	//   ....[0]....
.L_204:
        /*00a8*/ 	.word	0x00000460


	//   ....[1]....
        /*00ac*/ 	.word	0x00000620


	//   ....[2]....
        /*00b0*/ 	.word	0x00000760


	//----- nvinfo : EIATTR_CRS_STACK_SIZE
	.align		4
.L_205:
        /*00b4*/ 	.byte	0x04, 0x1e
        /*00b6*/ 	.short	(.L_207 - .L_206)
.L_206:
        /*00b8*/ 	.word	0x00000000


	//----- nvinfo : EIATTR_CBANK_PARAM_SIZE
	.align		4
.L_207:
        /*00bc*/ 	.byte	0x03, 0x19
        /*00be*/ 	.short	0x0018


	//----- nvinfo : EIATTR_PARAM_CBANK
	.align		4
        /*00c0*/ 	.byte	0x04, 0x0a
        /*00c2*/ 	.short	(.L_209 - .L_208)
	.align		4
.L_208:
        /*00c4*/ 	.word	index@(.nv.constant0.bminf_linear_calc_scale_half)
        /*00c8*/ 	.short	0x0380
        /*00ca*/ 	.short	0x0018


	//----- nvinfo : EIATTR_SW_WAR
	.align		4
.L_209:
        /*00cc*/ 	.byte	0x04, 0x36
        /*00ce*/ 	.short	(.L_211 - .L_210)
.L_210:
        /*00d0*/ 	.word	0x00000008
.L_211:


//--------------------- .nv.callgraph             --------------------------
	.section	.nv.callgraph,"",@"SHT_CUDA_CALLGRAPH"
	.align	4
	.sectionentsize	8
	.align		4
        /*0000*/ 	.word	0x00000000
	.align		4
        /*0004*/ 	.word	0xffffffff
	.align		4
        /*0008*/ 	.word	0x00000000
	.align		4
        /*000c*/ 	.word	0xfffffffe
	.align		4
        /*0010*/ 	.word	0x00000000
	.align		4
        /*0014*/ 	.word	0xfffffffd
	.align		4
        /*0018*/ 	.word	0x00000000
	.align		4
        /*001c*/ 	.word	0xfffffffc


//--------------------- .text.bminf_linear_scale_round_float --------------------------
	.section	.text.bminf_linear_scale_round_float,"ax",@progbits
	.align	128
        .global         bminf_linear_scale_round_float
        .type           bminf_linear_scale_round_float,@function
        .size           bminf_linear_scale_round_float,(.L_x_80 - bminf_linear_scale_round_float)
        .other          bminf_linear_scale_round_float,@"STO_CUDA_ENTRY STV_DEFAULT"
bminf_linear_scale_round_float:
.text.bminf_linear_scale_round_float:
[----:B------:R-:W-:Y:S01]  /*0000*/  LDC R1, c[0x0][0x37c] ;  /* 0x0000df00ff017b82 */ /* 0x000fe20000000800 */
[----:B------:R-:W0:Y:S01]  /*0010*/  S2R R9, SR_TID.X ;  /* 0x0000000000097919 */ /* 0x000e220000002100 */
[----:B------:R-:W0:Y:S01]  /*0020*/  LDCU UR4, c[0x0][0x380] ;  /* 0x00007000ff0477ac */ /* 0x000e220008000800 */
[----:B------:R-:W-:Y:S01]  /*0030*/  BSSY.RECONVERGENT B0, `(.L_x_0) ;  /* 0x0000015000007945 */ /* 0x000fe20003800200 */
[----:B------:R-:W-:Y:S01]  /*0040*/  IMAD.MOV.U32 R0, RZ, RZ, RZ ;  /* 0x000000ffff007224 */ /* 0x000fe200078e00ff */
[----:B------:R-:W1:Y:S01]  /*0050*/  S2R R2, SR_CTAID.X ;  /* 0x0000000000027919 */ /* 0x000e620000002500 */
[----:B------:R-:W2:Y:S01]  /*0060*/  LDCU.64 UR6, c[0x0][0x358] ;  /* 0x00006b00ff0677ac */ /* 0x000ea20008000a00 */
[----:B0-----:R-:W-:-:S13]  /*0070*/  ISETP.GE.AND P0, PT, R9, UR4, PT ;  /* 0x0000000409007c0c */ /* 0x001fda000bf06270 */
[----:B-12---:R-:W-:Y:S05]  /*0080*/  @P0 BRA `(.L_x_1) ;  /* 0x00000000003c0947 */ /* 0x006fea0003800000 */
[----:B------:R-:W0:Y:S01]  /*0090*/  LDC R8, c[0x0][0x360] ;  /* 0x0000d800ff087b82 */ /* 0x000e220000000800 */
[----:B------:R-:W-:Y:S02]  /*00a0*/  IMAD.MOV.U32 R0, RZ, RZ, RZ ;  /* 0x000000ffff007224 */ /* 0x000fe400078e00ff */
[----:B------:R-:W-:-:S05]  /*00b0*/  IMAD.MOV.U32 R3, RZ, RZ, R9 ;  /* 0x000000ffff037224 */ /* 0x000fca00078e0009 */
[----:B------:R-:W1:Y:S08]  /*00c0*/  LDC.64 R10, c[0x0][0x388] ;  /* 0x0000e200ff0a7b82 */ /* 0x000e700000000a00 */
[----:B------:R-:W2:Y:S02]  /*00d0*/  LDC.64 R12, c[0x0][0x390] ;  /* 0x0000e400ff0c7b82 */ /* 0x000ea40000000a00 */
.L_x_2:
[----:B------:R-:W-:Y:S02]  /*00e0*/  IMAD R5, R2, UR4, R3 ;  /* 0x0000000402057c24 */ /* 0x000fe4000f8e0203 */
[----:B--2---:R-:W-:-:S04]  /*00f0*/  IMAD.WIDE R6, R3, 0x4, R12 ;  /* 0x0000000403067825 */ /* 0x004fc800078e020c */
[----:B-1----:R-:W-:Y:S02]  /*0100*/  IMAD.WIDE R4, R5, 0x4, R10 ;  /* 0x0000000405047825 */ /* 0x002fe400078e020a */
[----:B------:R-:W2:Y:S04]  /*0110*/  LDG.E R7, desc[UR6][R6.64] ;  /* 0x0000000606077981 */ /* 0x000ea8000c1e1900 */
[----:B------:R-:W2:Y:S01]  /*0120*/  LDG.E R4, desc[UR6][R4.64] ;  /* 0x0000000604047981 */ /* 0x000ea2000c1e1900 */
[----:B0-----:R-:W-:-:S05]  /*0130*/  IMAD.IADD R3, R8, 0x1, R3 ;  /* 0x0000000108037824 */ /* 0x001fca00078e0203 */
[----:B------:R-:W-:Y:S01]  /*0140*/  ISETP.GE.AND P0, PT, R3, UR4, PT ;  /* 0x0000000403007c0c */ /* 0x000fe2000bf06270 */
[----:B--2---:R-:W-:-:S05]  /*0150*/  FMUL R15, R4, R7 ;  /* 0x00000007040f7220 */ /* 0x004fca0000400000 */
[----:B------:R-:W-:-:S07]  /*0160*/  FMNMX R0, |R15|, R0, !PT ;  /* 0x000000000f007209 */ /* 0x000fce0007800200 */
[----:B------:R-:W-:Y:S05]  /*0170*/  @!P0 BRA `(.L_x_2) ;  /* 0xfffffffc00d88947 */ /* 0x000fea000383ffff */
.L_x_1:
[----:B------:R-:W-:Y:S05]  /*0180*/  BSYNC.RECONVERGENT B0 ;  /* 0x0000000000007941 */ /* 0x000fea0003800200 */
.L_x_0:
[----:B------:R-:W0:Y:S01]  /*0190*/  SHFL.DOWN PT, R3, R0, 0x10, 0x1f ;  /* 0x0a001f0000037f89 */ /* 0x000e2200000e0000 */
[----:B------:R-:W1:Y:S01]  /*01a0*/  LDCU UR8, c[0x0][0x360] ;  /* 0x00006c00ff0877ac */ /* 0x000e620008000800 */
[----:B------:R-:W-:-:S13]  /*01b0*/  LOP3.LUT P0, R8, R9, 0x1f, RZ, 0xc0, !PT ;  /* 0x0000001f09087812 */ /* 0x000fda000780c0ff */
[----:B------:R-:W2:Y:S01]  /*01c0*/  @!P0 S2R R7, SR_CgaCtaId ;  /* 0x0000000000078919 */ /* 0x000ea20000008800 */
[----:B-1----:R-:W-:Y:S01]  /*01d0*/  USHF.R.U32.HI UR4, URZ, 0x5, UR8 ;  /* 0x00000005ff047899 */ /* 0x002fe20008011608 */
[----:B0-----:R-:W-:-:S05]  /*01e0*/  FMNMX R3, R3, R0, !PT ;  /* 0x0000000003037209 */ /* 0x001fca0007800000 */
[----:B------:R-:W-:Y:S02]  /*01f0*/  ISETP.GE.U32.AND P1, PT, R9, UR4, PT ;  /* 0x0000000409007c0c */ /* 0x000fe4000bf26070 */
[----:B------:R-:W-:Y:S01]  /*0200*/  @!P0 MOV R0, 0x400 ;  /* 0x0000040000008802 */ /* 0x000fe20000000f00 */
[----:B------:R-:W0:Y:S04]  /*0210*/  SHFL.DOWN PT, R4, R3, 0x8, 0x1f ;  /* 0x09001f0003047f89 */ /* 0x000e2800000e0000 */
[----:B------:R-:W-:-:S06]  /*0220*/  @!P0 VIADD R0, R0, 0x4 ;  /* 0x0000000400008836 */ /* 0x000fcc0000000000 */
[----:B------:R-:W1:Y:S01]  /*0230*/  @!P1 S2R R11, SR_CgaCtaId ;  /* 0x00000000000b9919 */ /* 0x000e620000008800 */
[----:B--2---:R-:W-:-:S04]  /*0240*/  @!P0 LEA R0, R7, R0, 0x18 ;  /* 0x0000000007008211 */ /* 0x004fc800078ec0ff */
[----:B------:R-:W-:Y:S02]  /*0250*/  @!P0 LEA.HI R0, R9, R0, RZ, 0x1d ;  /* 0x0000000009008211 */ /* 0x000fe400078fe8ff */
[----:B0-----:R-:W-:-:S05]  /*0260*/  FMNMX R4, R3, R4, !PT ;  /* 0x0000000403047209 */ /* 0x001fca0007800000 */
[----:B------:R-:W0:Y:S02]  /*0270*/  SHFL.DOWN PT, R5, R4, 0x4, 0x1f ;  /* 0x08801f0004057f89 */ /* 0x000e2400000e0000 */
[----:B0-----:R-:W-:Y:S02]  /*0280*/  FMNMX R5, R4, R5, !PT ;  /* 0x0000000504057209 */ /* 0x001fe40007800000 */
[----:B------:R-:W-:-:S03]  /*0290*/  @!P1 MOV R4, 0x400 ;  /* 0x0000040000049802 */ /* 0x000fc60000000f00 */
[----:B------:R-:W0:Y:S02]  /*02a0*/  SHFL.DOWN PT, R6, R5, 0x2, 0x1f ;  /* 0x08401f0005067f89 */ /* 0x000e2400000e0000 */
[----:B------:R-:W-:-:S05]  /*02b0*/  @!P1 VIADD R4, R4, 0x4 ;  /* 0x0000000404049836 */ /* 0x000fca0000000000 */
[----:B-1----:R-:W-:-:S05]  /*02c0*/  @!P1 LEA R11, R11, R4, 0x18 ;  /* 0x000000040b0b9211 */ /* 0x002fca00078ec0ff */
[----:B------:R-:W-:Y:S01]  /*02d0*/  @!P1 IMAD R4, R8, 0x4, R11 ;  /* 0x0000000408049824 */ /* 0x000fe200078e020b */
[----:B0-----:R-:W-:-:S05]  /*02e0*/  FMNMX R6, R5, R6, !PT ;  /* 0x0000000605067209 */ /* 0x001fca0007800000 */
[----:B------:R-:W0:Y:S02]  /*02f0*/  SHFL.DOWN PT, R3, R6, 0x1, 0x1f ;  /* 0x08201f0006037f89 */ /* 0x000e2400000e0000 */
[----:B0-----:R-:W-:Y:S01]  /*0300*/  FMNMX R5, R6, R3, !PT ;  /* 0x0000000306057209 */ /* 0x001fe20007800000 */
[----:B------:R-:W-:-:S04]  /*0310*/  IMAD.MOV.U32 R3, RZ, RZ, -0x800000 ;  /* 0xff800000ff037424 */ /* 0x000fc800078e00ff */
[----:B------:R0:W-:Y:S01]  /*0320*/  @!P0 STS [R0], R5 ;  /* 0x0000000500008388 */ /* 0x0001e20000000800 */
[----:B------:R-:W-:Y:S01]  /*0330*/  BAR.SYNC.DEFER_BLOCKING 0x0 ;  /* 0x0000000000007b1d */ /* 0x000fe20000010000 */
[----:B------:R-:W-:-:S05]  /*0340*/  ISETP.GT.U32.AND P0, PT, R9, 0x1f, PT ;  /* 0x0000001f0900780c */ /* 0x000fca0003f04070 */
[----:B------:R0:W1:Y:S08]  /*0350*/  @!P1 LDS R3, [R4] ;  /* 0x0000000004039984 */ /* 0x0000700000000800 */
[----:B0-----:R-:W-:Y:S05]  /*0360*/  @P0 BRA `(.L_x_3) ;  /* 0x0000000000900947 */ /* 0x001fea0003800000 */
[----:B------:R-:W-:-:S03]  /*0370*/  UMOV UR4, 0xffffffff ;  /* 0xffffffff00047882 */ /* 0x000fc60000000000 */
[----:B------:R-:W-:Y:S05]  /*0380*/  BRA.DIV UR4, `(.L_x_4) ;  /* 0x00000006042c7947 */ /* 0x000fea000b800000 */
[----:B-1----:R-:W0:Y:S02]  /*0390*/  SHFL.DOWN PT, R0, R3, 0x10, 0x1f ;  /* 0x0a001f0003007f89 */ /* 0x002e2400000e0000 */
[----:B0-----:R-:W-:-:S05]  /*03a0*/  FMNMX R0, R0, R3, !PT ;  /* 0x0000000300007209 */ /* 0x001fca0007800000 */
[----:B------:R-:W0:Y:S02]  /*03b0*/  SHFL.DOWN PT, R5, R0, 0x8, 0x1f ;  /* 0x09001f0000057f89 */ /* 0x000e2400000e0000 */
[----:B0-----:R-:W-:-:S05]  /*03c0*/  FMNMX R5, R0, R5, !PT ;  /* 0x0000000500057209 */ /* 0x001fca0007800000 */
[----:B------:R-:W0:Y:S02]  /*03d0*/  SHFL.DOWN PT, R4, R5, 0x4, 0x1f ;  /* 0x08801f0005047f89 */ /* 0x000e2400000e0000 */
[----:B0-----:R-:W-:-:S05]  /*03e0*/  FMNMX R4, R5, R4, !PT ;  /* 0x0000000405047209 */ /* 0x001fca0007800000 */
[----:B------:R-:W0:Y:S02]  /*03f0*/  SHFL.DOWN PT, R7, R4, 0x2, 0x1f ;  /* 0x08401f0004077f89 */ /* 0x000e2400000e0000 */
[----:B0-----:R-:W-:-:S05]  /*0400*/  FMNMX R7, R4, R7, !PT ;  /* 0x0000000704077209 */ /* 0x001fca0007800000 */
[----:B------:R0:W1:Y:S02]  /*0410*/  SHFL.DOWN PT, R6, R7, 0x1, 0x1f ;  /* 0x08201f0007067f89 */ /* 0x00006400000e0000 */
.L_x_15:
[----:B------:R-:W-:Y:S02]  /*0420*/  ISETP.NE.AND P0, PT, R9, RZ, PT ;  /* 0x000000ff0900720c */ /* 0x000fe40003f05270 */
[----:B-1----:R-:W-:-:S11]  /*0430*/  FMNMX R0, R7, R6, !PT ;  /* 0x0000000607007209 */ /* 0x002fd60007800000 */
[----:B------:R-:W-:Y:S05]  /*0440*/  @P0 BRA `(.L_x_3) ;  /* 0x0000000000580947 */ /* 0x000fea0003800000 */
[----:B------:R-:W-:Y:S01]  /*0450*/  IMAD.MOV.U32 R4, RZ, RZ, 0x3c010204 ;  /* 0x3c010204ff047424 */ /* 0x000fe200078e00ff */
[----:B------:R-:W1:Y:S01]  /*0460*/  FCHK P0, R0, 127 ;  /* 0x42fe000000007902 */ /* 0x000e620000000000 */
[----:B------:R-:W-:Y:S01]  /*0470*/  IMAD.MOV.U32 R3, RZ, RZ, 0x42fe0000 ;  /* 0x42fe0000ff037424 */ /* 0x000fe200078e00ff */
[----:B------:R-:W-:Y:S03]  /*0480*/  BSSY.RECONVERGENT B0, `(.L_x_5) ;  /* 0x000000b000007945 */ /* 0x000fe60003800200 */
[----:B------:R-:W-:-:S04]  /*0490*/  FFMA R3, R4, -R3, 1 ;  /* 0x3f80000004037423 */ /* 0x000fc80000000803 */
[----:B------:R-:W-:-:S04]  /*04a0*/  FFMA R3, R3, R4, 0.0078740157186985015869 ;  /* 0x3c01020403037423 */ /* 0x000fc80000000004 */
[----:B------:R-:W-:-:S04]  /*04b0*/  FFMA R4, R0, R3, RZ ;  /* 0x0000000300047223 */ /* 0x000fc800000000ff */
[----:B------:R-:W-:-:S04]  /*04c0*/  FFMA R5, R4, -127, R0 ;  /* 0xc2fe000004057823 */ /* 0x000fc80000000000 */
[----:B------:R-:W-:Y:S01]  /*04d0*/  FFMA R3, R3, R5, R4 ;  /* 0x0000000503037223 */ /* 0x000fe20000000004 */
[----:B-1----:R-:W-:Y:S06]  /*04e0*/  @!P0 BRA `(.L_x_6) ;  /* 0x0000000000108947 */ /* 0x002fec0003800000 */
[----:B------:R-:W-:Y:S01]  /*04f0*/  IMAD.MOV.U32 R3, RZ, RZ, 0x42fe0000 ;  /* 0x42fe0000ff037424 */ /* 0x000fe200078e00ff */
[----:B------:R-:W-:-:S07]  /*0500*/  MOV R10, 0x520 ;  /* 0x00000520000a7802 */ /* 0x000fce0000000f00 */
[----:B0-----:R-:W-:Y:S05]  /*0510*/  CALL.REL.NOINC `($__internal_0_$__cuda_sm3x_div_rn_noftz_f32_slowpath) ;  /* 0x0000000400547944 */ /* 0x001fea0003c00000 */
[----:B------:R-:W-:-:S07]  /*0520*/  IMAD.MOV.U32 R3, RZ, RZ, R0 ;  /* 0x000000ffff037224 */ /* 0x000fce00078e0000 */
.L_x_6:
[----:B------:R-:W-:Y:S05]  /*0530*/  BSYNC.RECONVERGENT B0 ;  /* 0x0000000000007941 */ /* 0x000fea0003800200 */
.L_x_5:
[----:B------:R-:W1:Y:S01]  /*0540*/  S2UR UR5, SR_CgaCtaId ;  /* 0x00000000000579c3 */ /* 0x000e620000008800 */
[----:B------:R-:W-:-:S07]  /*0550*/  UMOV UR4, 0x400 ;  /* 0x0000040000047882 */ /* 0x000fce0000000000 */
[----:B------:R-:W2:Y:S01]  /*0560*/  LDC.64 R4, c[0x0][0x398] ;  /* 0x0000e600ff047b82 */ /* 0x000ea20000000a00 */
[----:B-1----:R-:W-:Y:S01]  /*0570*/  ULEA UR4, UR5, UR4, 0x18 ;  /* 0x0000000405047291 */ /* 0x002fe2000f8ec0ff */
[----:B--2---:R-:W-:-:S08]  /*0580*/  IMAD.WIDE.U32 R4, R2, 0x4, R4 ;  /* 0x0000000402047825 */ /* 0x004fd000078e0004 */
[----:B------:R2:W-:Y:S04]  /*0590*/  STS [UR4], R3 ;  /* 0x00000003ff007988 */ /* 0x0005e80008000804 */
[----:B------:R2:W-:Y:S02]  /*05a0*/  STG.E desc[UR6][R4.64], R3 ;  /* 0x0000000304007986 */ /* 0x0005e4000c101906 */
.L_x_3:
[----:B------:R-:W3:Y:S02]  /*05b0*/  LDCU UR4, c[0x0][0x380] ;  /* 0x00007000ff0477ac */ /* 0x000ee40008000800 */
[----:B---3--:R-:W-:Y:S01]  /*05c0*/  ISETP.GE.AND P0, PT, R9, UR4, PT ;  /* 0x0000000409007c0c */ /* 0x008fe2000bf06270 */
[----:B------:R-:W-:Y:S05]  /*05d0*/  WARPSYNC.ALL ;  /* 0x0000000000007948 */ /* 0x000fea0003800000 */
[----:B------:R-:W-:Y:S07]  /*05e0*/  BAR.SYNC.DEFER_BLOCKING 0x0 ;  /* 0x0000000000007b1d */ /* 0x000fee0000010000 */
[----:B------:R-:W-:Y:S05]  /*05f0*/  @P0 EXIT ;  /* 0x000000000000094d */ /* 0x000fea0003800000 */
[----:B------:R-:W3:Y:S01]  /*0600*/  S2UR UR5, SR_CgaCtaId ;  /* 0x00000000000579c3 */ /* 0x000ee20000008800 */
[----:B------:R-:W-:Y:S01]  /*0610*/  UMOV UR4, 0x400 ;  /* 0x0000040000047882 */ /* 0x000fe20000000000 */
[----:B------:R-:W4:Y:S06]  /*0620*/  LDCU UR9, c[0x0][0x380] ;  /* 0x00007000ff0977ac */ /* 0x000f2c0008000800 */
[----:B0-----:R-:W0:Y:S08]  /*0630*/  LDC.64 R6, c[0x0][0x388] ;  /* 0x0000e200ff067b82 */ /* 0x001e300000000a00 */
[----:B--2---:R-:W2:Y:S01]  /*0640*/  LDC.64 R4, c[0x0][0x390] ;  /* 0x0000e400ff047b82 */ /* 0x004ea20000000a00 */
[----:B---3--:R-:W-:-:S09]  /*0650*/  ULEA UR4, UR5, UR4, 0x18 ;  /* 0x0000000405047291 */ /* 0x008fd2000f8ec0ff */
[----:B-1----:R-:W1:Y:S02]  /*0660*/  LDS R3, [UR4] ;  /* 0x00000004ff037984 */ /* 0x002e640008000800 */
[----:B----4-:R-:W3:Y:S02]  /*0670*/  LDCU.64 UR4, c[0x0][0x3a0] ;  /* 0x00007400ff0477ac */ /* 0x010ee40008000a00 */
.L_x_9:
[----:B----4-:R-:W-:Y:S02]  /*0680*/  IMAD R11, R2, UR9, R9 ;  /* 0x00000009020b7c24 */ /* 0x010fe4000f8e0209 */
[----:B--2---:R-:W-:-:S04]  /*0690*/  IMAD.WIDE R14, R9, 0x4, R4 ;  /* 0x00000004090e7825 */ /* 0x004fc800078e0204 */
[----:B0-----:R-:W-:Y:S02]  /*06a0*/  IMAD.WIDE R12, R11, 0x4, R6 ;  /* 0x000000040b0c7825 */ /* 0x001fe400078e0206 */
[----:B------:R-:W2:Y:S04]  /*06b0*/  LDG.E R15, desc[UR6][R14.64] ;  /* 0x000000060e0f7981 */ /* 0x000ea8000c1e1900 */
[----:B------:R-:W2:Y:S01]  /*06c0*/  LDG.E R0, desc[UR6][R12.64] ;  /* 0x000000060c007981 */ /* 0x000ea2000c1e1900 */
[----:B-1----:R-:W0:Y:S01]  /*06d0*/  MUFU.RCP R8, R3 ;  /* 0x0000000300087308 */ /* 0x002e220000001000 */
[----:B------:R-:W-:Y:S01]  /*06e0*/  BSSY.RECONVERGENT B0, `(.L_x_7) ;  /* 0x000000d000007945 */ /* 0x000fe20003800200 */
[----:B0-----:R-:W-:-:S04]  /*06f0*/  FFMA R17, -R3, R8, 1 ;  /* 0x3f80000003117423 */ /* 0x001fc80000000108 */
[----:B------:R-:W-:Y:S01]  /*0700*/  FFMA R17, R8, R17, R8 ;  /* 0x0000001108117223 */ /* 0x000fe20000000008 */
[----:B------:R-:W-:Y:S01]  /*0710*/  SHF.R.S32.HI R8, RZ, 0x1f, R11 ;  /* 0x0000001fff087819 */ /* 0x000fe2000001140b */
[----:B--2---:R-:W-:-:S04]  /*0720*/  FMUL R0, R0, R15 ;  /* 0x0000000f00007220 */ /* 0x004fc80000400000 */
[----:B------:R-:W0:Y:S01]  /*0730*/  FCHK P0, R0, R3 ;  /* 0x0000000300007302 */ /* 0x000e220000000000 */
[----:B------:R-:W-:-:S04]  /*0740*/  FFMA R10, R0, R17, RZ ;  /* 0x00000011000a7223 */ /* 0x000fc800000000ff */
[----:B------:R-:W-:-:S04]  /*0750*/  FFMA R16, -R3, R10, R0 ;  /* 0x0000000a03107223 */ /* 0x000fc80000000100 */
[----:B------:R-:W-:Y:S01]  /*0760*/  FFMA R16, R17, R16, R10 ;  /* 0x0000001011107223 */ /* 0x000fe2000000000a */
[----:B0-----:R-:W-:Y:S06]  /*0770*/  @!P0 BRA `(.L_x_8) ;  /* 0x00000000000c8947 */ /* 0x001fec0003800000 */
[----:B------:R-:W-:-:S07]  /*0780*/  MOV R10, 0x7a0 ;  /* 0x000007a0000a7802 */ /* 0x000fce0000000f00 */
[----:B---3--:R-:W-:Y:S05]  /*0790*/  CALL.REL.NOINC `($__internal_0_$__cuda_sm3x_div_rn_noftz_f32_slowpath) ;  /* 0x0000000000b47944 */ /* 0x008fea0003c00000 */
[----:B------:R-:W-:-:S07]  /*07a0*/  IMAD.MOV.U32 R16, RZ, RZ, R0 ;  /* 0x000000ffff107224 */ /* 0x000fce00078e0000 */
.L_x_8:
[----:B---3--:R-:W-:Y:S05]  /*07b0*/  BSYNC.RECONVERGENT B0 ;  /* 0x0000000000007941 */ /* 0x008fea0003800200 */
.L_x_7:
[----:B------:R-:W0:Y:S01]  /*07c0*/  F2I.NTZ R13, R16 ;  /* 0x00000010000d7305 */ /* 0x000e220000203100 */
[----:B------:R-:W-:Y:S01]  /*07d0*/  IADD3 R10, P0, PT, R11, UR4, RZ ;  /* 0x000000040b0a7c10 */ /* 0x000fe2000ff1e0ff */
[----:B------:R-:W-:-:S03]  /*07e0*/  VIADD R9, R9, UR8 ;  /* 0x0000000809097c36 */ /* 0x000fc60008000000 */
[----:B------:R-:W-:Y:S02]  /*07f0*/  IADD3.X R11, PT, PT, R8, UR5, RZ, P0, !PT ;  /* 0x00000005080b7c10 */ /* 0x000fe400087fe4ff */
[----:B------:R-:W-:-:S03]  /*0800*/  ISETP.GE.AND P0, PT, R9, UR9, PT ;  /* 0x0000000909007c0c */ /* 0x000fc6000bf06270 */
[----:B0-----:R4:W-:Y:S10]  /*0810*/  STG.E.U8 desc[UR6][R10.64], R13 ;  /* 0x0000000d0a007986 */ /* 0x0019f4000c101106 */
[----:B------:R-:W-:Y:S05]  /*0820*/  @!P0 BRA `(.L_x_9) ;  /* 0xfffffffc00948947 */ /* 0x000fea000383ffff */
[----:B------:R-:W-:Y:S05]  /*0830*/  EXIT ;  /* 0x000000000000794d */ /* 0x000fea0003800000 */
.L_x_4:
[----:B------:R-:W-:Y:S02]  /*0840*/  IMAD.MOV.U32 R10, RZ, RZ, 0x10 ;  /* 0x00000010ff0a7424 */ /* 0x000fe400078e00ff */
[----:B------:R-:W-:Y:S02]  /*0850*/  IMAD.MOV.U32 R11, RZ, RZ, 0x1f ;  /* 0x0000001fff0b7424 */ /* 0x000fe400078e00ff */
[----:B------:R-:W-:-:S07]  /*0860*/  IMAD.MOV.U32 R8, RZ, RZ, -0x1 ;  /* 0xffffffffff087424 */ /* 0x000fce00078e00ff */
[----:B-1----:R-:W-:Y:S05]  /*0870*/  WARPSYNC.COLLECTIVE R8, `(.L_x_10) ;  /* 0x0000000008087348 */ /* 0x002fea0003c00000 */
[----:B-1----:R0:W1:Y:S02]  /*0880*/  SHFL.DOWN P0, R6, R3, R10, R11 ;  /* 0x0800000a03067389 */ /* 0x002064000000000b */
[----:B01----:R-:W-:Y:S05]  /*0890*/  ENDCOLLECTIVE ;  /* 0x000000000000791b */ /* 0x003fea0003800000 */
.L_x_10:
[----:B------:R-:W-:Y:S02]  /*08a0*/  IMAD.MOV.U32 R10, RZ, RZ, 0x8 ;  /* 0x00000008ff0a7424 */ /* 0x000fe400078e00ff */
[----:B------:R-:W-:-:S05]  /*08b0*/  IMAD.MOV.U32 R0, RZ, RZ, R6 ;  /* 0x000000ffff007224 */ /* 0x000fca00078e0006 */
[----:B------:R-:W-:-:S05]  /*08c0*/  FMNMX R0, R0, R3, !PT ;  /* 0x0000000300007209 */ /* 0x000fca0007800000 */
[----:B------:R-:W-:-:S07]  /*08d0*/  IMAD.MOV.U32 R3, RZ, RZ, R0 ;  /* 0x000000ffff037224 */ /* 0x000fce00078e0000 */
[----:B------:R-:W-:Y:S05]  /*08e0*/  WARPSYNC.COLLECTIVE R8, `(.L_x_11) ;  /* 0x0000000008087348 */ /* 0x000fea0003c00000 */
[----:B------:R0:W1:Y:S02]  /*08f0*/  SHFL.DOWN P0, R6, R3, R10, R11 ;  /* 0x0800000a03067389 */ /* 0x000064000000000b */
[----:B01----:R-:W-:Y:S05]  /*0900*/  ENDCOLLECTIVE ;  /* 0x000000000000791b */ /* 0x003fea0003800000 */
.L_x_11:
[----:B------:R-:W-:Y:S02]  /*0910*/  IMAD.MOV.U32 R10, RZ, RZ, 0x4 ;  /* 0x00000004ff0a7424 */ /* 0x000fe400078e00ff */
[----:B------:R-:W-:-:S05]  /*0920*/  IMAD.MOV.U32 R5, RZ, RZ, R6 ;  /* 0x000000ffff057224 */ /* 0x000fca00078e0006 */
[----:B------:R-:W-:-:S05]  /*0930*/  FMNMX R5, R0, R5, !PT ;  /* 0x0000000500057209 */ /* 0x000fca0007800000 */
[----:B------:R-:W-:-:S07]  /*0940*/  IMAD.MOV.U32 R3, RZ, RZ, R5 ;  /* 0x000000ffff037224 */ /* 0x000fce00078e0005 */
[----:B------:R-:W-:Y:S05]  /*0950*/  WARPSYNC.COLLECTIVE R8, `(.L_x_12) ;  /* 0x0000000008087348 */ /* 0x000fea0003c00000 */
[----:B------:R0:W1:Y:S02]  /*0960*/  SHFL.DOWN P0, R6, R3, R10, R11 ;  /* 0x0800000a03067389 */ /* 0x000064000000000b */
[----:B01----:R-:W-:Y:S05]  /*0970*/  ENDCOLLECTIVE ;  /* 0x000000000000791b */ /* 0x003fea0003800000 */
.L_x_12:
[----:B------:R-:W-:Y:S02]  /*0980*/  IMAD.MOV.U32 R10, RZ, RZ, 0x2 ;  /* 0x00000002ff0a7424 */ /* 0x000fe400078e00ff */
[----:B------:R-:W-:-:S05]  /*0990*/  IMAD.MOV.U32 R4, RZ, RZ, R6 ;  /* 0x000000ffff047224 */ /* 0x000fca00078e0006 */
[----:B------:R-:W-:-:S05]  /*09a0*/  FMNMX R4, R5, R4, !PT ;  /* 0x0000000405047209 */ /* 0x000fca0007800000 */
[----:B------:R-:W-:-:S07]  /*09b0*/  IMAD.MOV.U32 R3, RZ, RZ, R4 ;  /* 0x000000ffff037224 */ /* 0x000fce00078e0004 */
[----:B------:R-:W-:Y:S05]  /*09c0*/  WARPSYNC.COLLECTIVE R8, `(.L_x_13) ;  /* 0x0000000008087348 */ /* 0x000fea0003c00000 */
[----:B------:R0:W1:Y:S02]  /*09d0*/  SHFL.DOWN P0, R6, R3, R10, R11 ;  /* 0x0800000a03067389 */ /* 0x000064000000000b */
[----:B01----:R-:W-:Y:S05]  /*09e0*/  ENDCOLLECTIVE ;  /* 0x000000000000791b */ /* 0x003fea0003800000 */
.L_x_13:
[----:B------:R-:W-:Y:S02]  /*09f0*/  IMAD.MOV.U32 R10, RZ, RZ, 0x1 ;  /* 0x00000001ff0a7424 */ /* 0x000fe400078e00ff */
[----:B------:R-:W-:-:S05]  /*0a00*/  IMAD.MOV.U32 R7, RZ, RZ, R6 ;  /* 0x000000ffff077224 */ /* 0x000fca00078e0006 */
[----:B------:R-:W-:-:S05]  /*0a10*/  FMNMX R7, R4, R7, !PT ;  /* 0x0000000704077209 */ /* 0x000fca0007800000 */
[----:B------:R-:W-:-:S07]  /*0a20*/  IMAD.MOV.U32 R3, RZ, RZ, R7 ;  /* 0x000000ffff037224 */ /* 0x000fce00078e0007 */
[----:B------:R-:W-:Y:S05]  /*0a30*/  WARPSYNC.COLLECTIVE R8, `(.L_x_14) ;  /* 0x0000000008087348 */ /* 0x000fea0003c00000 */
[----:B------:R0:W1:Y:S02]  /*0a40*/  SHFL.DOWN P0, R6, R3, R10, R11 ;  /* 0x0800000a03067389 */ /* 0x000064000000000b */
[----:B01----:R-:W-:Y:S05]  /*0a50*/  ENDCOLLECTIVE ;  /* 0x000000000000791b */ /* 0x003fea0003800000 */
.L_x_14:
[----:B------:R-:W-:Y:S05]  /*0a60*/  BRA `(.L_x_15) ;  /* 0xfffffff8006c7947 */ /* 0x000fea000383ffff */
        .weak           $__internal_0_$__cuda_sm3x_div_rn_noftz_f32_slowpath
        .type           $__internal_0_$__cuda_sm3x_div_rn_noftz_f32_slowpath,@function
        .size           $__internal_0_$__cuda_sm3x_div_rn_noftz_f32_slowpath,(.L_x_80 - $__internal_0_$__cuda_sm3x_div_rn_noftz_f32_slowpath)
$__internal_0_$__cuda_sm3x_div_rn_noftz_f32_slowpath:
[--C-:B------:R-:W-:Y:S01]  /*0a70*/  SHF.R.U32.HI R13, RZ, 0x17, R3.reuse ;  /* 0x00000017ff0d7819 */ /* 0x100fe20000011603 */
[----:B------:R-:W-:Y:S01]  /*0a80*/  BSSY.RECONVERGENT B1, `(.L_x_16) ;  /* 0x0000063000017945 */ /* 0x000fe20003800200 */
[----:B------:R-:W-:Y:S01]  /*0a90*/  SHF.R.U32.HI R12, RZ, 0x17, R0 ;  /* 0x00000017ff0c7819 */ /* 0x000fe20000011600 */
[----:B------:R-:W-:Y:S01]  /*0aa0*/  IMAD.MOV.U32 R15, RZ, RZ, R3 ;  /* 0x000000ffff0f7224 */ /* 0x000fe200078e0003 */
[----:B------:R-:W-:Y:S02]  /*0ab0*/  LOP3.LUT R13, R13, 0xff, RZ, 0xc0, !PT ;  /* 0x000000ff0d0d7812 */ /* 0x000fe400078ec0ff */
[----:B------:R-:W-:-:S03]  /*0ac0*/  LOP3.LUT R18, R12, 0xff, RZ, 0xc0, !PT ;  /* 0x000000ff0c127812 */ /* 0x000fc600078ec0ff */
[----:B------:R-:W-:Y:S02]  /*0ad0*/  VIADD R16, R13, 0xffffffff ;  /* 0xffffffff0d107836 */ /* 0x000fe40000000000 */
[----:B------:R-:W-:-:S03]  /*0ae0*/  VIADD R14, R18, 0xffffffff ;  /* 0xffffffff120e7836 */ /* 0x000fc60000000000 */
[----:B------:R-:W-:-:S04]  /*0af0*/  ISETP.GT.U32.AND P0, PT, R16, 0xfd, PT ;  /* 0x000000fd1000780c */ /* 0x000fc80003f04070 */
[----:B------:R-:W-:-:S13]  /*0b00*/  ISETP.GT.U32.OR P0, PT, R14, 0xfd, P0 ;  /* 0x000000fd0e00780c */ /* 0x000fda0000704470 */
[----:B------:R-:W-:Y:S01]  /*0b10*/  @!P0 IMAD.MOV.U32 R12, RZ, RZ, RZ ;  /* 0x000000ffff0c8224 */ /* 0x000fe200078e00ff */
[----:B------:R-:W-:Y:S06]  /*0b20*/  @!P0 BRA `(.L_x_17) ;  /* 0x00000000005c8947 */ /* 0x000fec0003800000 */
[----:B------:R-:W-:Y:S02]  /*0b30*/  FSETP.GTU.FTZ.AND P0, PT, |R0|, +INF , PT ;  /* 0x7f8000000000780b */ /* 0x000fe40003f1c200 */
[----:B------:R-:W-:-:S04]  /*0b40*/  FSETP.GTU.FTZ.AND P1, PT, |R3|, +INF , PT ;  /* 0x7f8000000300780b */ /* 0x000fc80003f3c200 */
[----:B------:R-:W-:-:S13]  /*0b50*/  PLOP3.LUT P0, PT, P0, P1, PT, 0xf8, 0x8f ;  /* 0x00000000008f781c */ /* 0x000fda0000703f70 */
[----:B------:R-:W-:Y:S05]  /*0b60*/  @P0 BRA `(.L_x_18) ;  /* 0x00000004004c0947 */ /* 0x000fea0003800000 */
[----:B------:R-:W-:-:S13]  /*0b70*/  LOP3.LUT P0, RZ, R15, 0x7fffffff, R0, 0xc8, !PT ;  /* 0x7fffffff0fff7812 */ /* 0x000fda000780c800 */
[----:B------:R-:W-:Y:S05]  /*0b80*/  @!P0 BRA `(.L_x_19) ;  /* 0x00000004003c8947 */ /* 0x000fea0003800000 */
[C---:B------:R-:W-:Y:S02]  /*0b90*/  FSETP.NEU.FTZ.AND P2, PT, |R0|.reuse, +INF , PT ;  /* 0x7f8000000000780b */ /* 0x040fe40003f5d200 */
[----:B------:R-:W-:Y:S02]  /*0ba0*/  FSETP.NEU.FTZ.AND P1, PT, |R3|, +INF , PT ;  /* 0x7f8000000300780b */ /* 0x000fe40003f3d200 */
[----:B------:R-:W-:-:S11]  /*0bb0*/  FSETP.NEU.FTZ.AND P0, PT, |R0|, +INF , PT ;  /* 0x7f8000000000780b */ /* 0x000fd60003f1d200 */
[----:B------:R-:W-:Y:S05]  /*0bc0*/  @!P1 BRA !P2, `(.L_x_19) ;  /* 0x00000004002c9947 */ /* 0x000fea0005000000 */
[----:B------:R-:W-:-:S04]  /*0bd0*/  LOP3.LUT P2, RZ, R0, 0x7fffffff, RZ, 0xc0, !PT ;  /* 0x7fffffff00ff7812 */ /* 0x000fc8000784c0ff */
[----:B------:R-:W-:-:S13]  /*0be0*/  PLOP3.LUT P1, PT, P1, P2, PT, 0x2f, 0xf2 ;  /* 0x0000000000f2781c */ /* 0x000fda0000f24577 */
[----:B------:R-:W-:Y:S05]  /*0bf0*/  @P1 BRA `(.L_x_20) ;  /* 0x0000000400181947 */ /* 0x000fea0003800000 */
[----:B------:R-:W-:-:S04]  /*0c00*/  LOP3.LUT P1, RZ, R15, 0x7fffffff, RZ, 0xc0, !PT ;  /* 0x7fffffff0fff7812 */ /* 0x000fc8000782c0ff */
[----:B------:R-:W-:-:S13]  /*0c10*/  PLOP3.LUT P0, PT, P0, P1, PT, 0x2f, 0xf2 ;  /* 0x0000000000f2781c */ /* 0x000fda0000702577 */
[----:B------:R-:W-:Y:S05]  /*0c20*/  @P0 BRA `(.L_x_21) ;  /* 0x0000000400000947 */ /* 0x000fea0003800000 */
[----:B------:R-:W-:Y:S02]  /*0c30*/  ISETP.GE.AND P0, PT, R14, RZ, PT ;  /* 0x000000ff0e00720c */ /* 0x000fe40003f06270 */
[----:B------:R-:W-:-:S11]  /*0c40*/  ISETP.GE.AND P1, PT, R16, RZ, PT ;  /* 0x000000ff1000720c */ /* 0x000fd60003f26270 */
[----:B------:R-:W-:Y:S02]  /*0c50*/  @P0 IMAD.MOV.U32 R12, RZ, RZ, RZ ;  /* 0x000000ffff0c0224 */ /* 0x000fe400078e00ff */
[----:B------:R-:W-:Y:S01]  /*0c60*/  @!P0 FFMA R0, R0, 1.84467440737095516160e+19, RZ ;  /* 0x5f80000000008823 */ /* 0x000fe200000000ff */
[----:B------:R-:W-:Y:S02]  /*0c70*/  @!P0 IMAD.MOV.U32 R12, RZ, RZ, -0x40 ;  /* 0xffffffc0ff0c8424 */ /* 0x000fe400078e00ff */
[----:B------:R-:W-:Y:S02]  /*0c80*/  @!P1 FFMA R15, R3, 1.84467440737095516160e+19, RZ ;  /* 0x5f800000030f9823 */ /* 0x000fe400000000ff */
[----:B------:R-:W-:-:S07]  /*0c90*/  @!P1 VIADD R12, R12, 0x40 ;  /* 0x000000400c0c9836 */ /* 0x000fce0000000000 */
.L_x_17:
[----:B------:R-:W-:Y:S01]  /*0ca0*/  LEA R14, R13, 0xc0800000, 0x17 ;  /* 0xc08000000d0e7811 */ /* 0x000fe200078eb8ff */
[----:B------:R-:W-:Y:S04]  /*0cb0*/  BSSY.RECONVERGENT B2, `(.L_x_22) ;  /* 0x0000036000027945 */ /* 0x000fe80003800200 */
[----:B------:R-:W-:Y:S02]  /*0cc0*/  IMAD.IADD R16, R15, 0x1, -R14 ;  /* 0x000000010f107824 */ /* 0x000fe400078e0a0e */
[----:B------:R-:W-:Y:S02]  /*0cd0*/  VIADD R14, R18, 0xffffff81 ;  /* 0xffffff81120e7836 */ /* 0x000fe40000000000 */
[----:B------:R-:W0:Y:S01]  /*0ce0*/  MUFU.RCP R15, R16 ;  /* 0x00000010000f7308 */ /* 0x000e220000001000 */
[----:B------:R-:W-:Y:S01]  /*0cf0*/  FADD.FTZ R17, -R16, -RZ ;  /* 0x800000ff10117221 */ /* 0x000fe20000010100 */
[----:B------:R-:W-:-:S03]  /*0d00*/  IMAD R0, R14, -0x800000, R0 ;  /* 0xff8000000e007824 */ /* 0x000fc600078e0200 */
[----:B0-----:R-:W-:-:S04]  /*0d10*/  FFMA R18, R15, R17, 1 ;  /* 0x3f8000000f127423 */ /* 0x001fc80000000011 */
[----:B------:R-:W-:-:S04]  /*0d20*/  FFMA R15, R15, R18, R15 ;  /* 0x000000120f0f7223 */ /* 0x000fc8000000000f */
[----:B------:R-:W-:-:S04]  /*0d30*/  FFMA R18, R0, R15, RZ ;  /* 0x0000000f00127223 */ /* 0x000fc800000000ff */
[----:B------:R-:W-:-:S04]  /*0d40*/  FFMA R19, R17, R18, R0 ;  /* 0x0000001211137223 */ /* 0x000fc80000000000 */
[----:B------:R-:W-:-:S04]  /*0d50*/  FFMA R18, R15, R19, R18 ;  /* 0x000000130f127223 */ /* 0x000fc80000000012 */
[----:B------:R-:W-:Y:S01]  /*0d60*/  FFMA R19, R17, R18, R0 ;  /* 0x0000001211137223 */ /* 0x000fe20000000000 */
[----:B------:R-:W-:-:S03]  /*0d70*/  IADD3 R17, PT, PT, R14, 0x7f, -R13 ;  /* 0x0000007f0e117810 */ /* 0x000fc60007ffe80d */
[----:B------:R-:W-:Y:S02]  /*0d80*/  FFMA R0, R15, R19, R18 ;  /* 0x000000130f007223 */ /* 0x000fe40000000012 */
[----:B------:R-:W-:-:S03]  /*0d90*/  IMAD.IADD R17, R17, 0x1, R12 ;  /* 0x0000000111117824 */ /* 0x000fc600078e020c */
[----:B------:R-:W-:-:S04]  /*0da0*/  SHF.R.U32.HI R13, RZ, 0x17, R0 ;  /* 0x00000017ff0d7819 */ /* 0x000fc80000011600 */
[----:B------:R-:W-:-:S05]  /*0db0*/  LOP3.LUT R13, R13, 0xff, RZ, 0xc0, !PT ;  /* 0x000000ff0d0d7812 */ /* 0x000fca00078ec0ff */
[----:B------:R-:W-:-:S04]  /*0dc0*/  IMAD.IADD R16, R13, 0x1, R17 ;  /* 0x000000010d107824 */ /* 0x000fc800078e0211 */
[----:B------:R-:W-:-:S05]  /*0dd0*/  VIADD R12, R16, 0xffffffff ;  /* 0xffffffff100c7836 */ /* 0x000fca0000000000 */
[----:B------:R-:W-:-:S13]  /*0de0*/  ISETP.GE.U32.AND P0, PT, R12, 0xfe, PT ;  /* 0x000000fe0c00780c */ /* 0x000fda0003f06070 */
[----:B------:R-:W-:Y:S05]  /*0df0*/  @!P0 BRA `(.L_x_23) ;  /* 0x0000000000808947 */ /* 0x000fea0003800000 */
[----:B------:R-:W-:-:S13]  /*0e00*/  ISETP.GT.AND P0, PT, R16, 0xfe, PT ;  /* 0x000000fe1000780c */ /* 0x000fda0003f04270 */
[----:B------:R-:W-:Y:S05]  /*0e10*/  @P0 BRA `(.L_x_24) ;  /* 0x00000000006c0947 */ /* 0x000fea0003800000 */
[----:B------:R-:W-:-:S13]  /*0e20*/  ISETP.GE.AND P0, PT, R16, 0x1, PT ;  /* 0x000000011000780c */ /* 0x000fda0003f06270 */
[----:B------:R-:W-:Y:S05]  /*0e30*/  @P0 BRA `(.L_x_25) ;  /* 0x0000000000740947 */ /* 0x000fea0003800000 */
[----:B------:R-:W-:Y:S02]  /*0e40*/  ISETP.GE.AND P0, PT, R16, -0x18, PT ;  /* 0xffffffe81000780c */ /* 0x000fe40003f06270 */
[----:B------:R-:W-:-:S11]  /*0e50*/  LOP3.LUT R0, R0, 0x80000000, RZ, 0xc0, !PT ;  /* 0x8000000000007812 */ /* 0x000fd600078ec0ff */
[----:B------:R-:W-:Y:S05]  /*0e60*/  @!P0 BRA `(.L_x_25) ;  /* 0x0000000000688947 */ /* 0x000fea0003800000 */
[CC--:B------:R-:W-:Y:S01]  /*0e70*/  FFMA.RZ R12, R15.reuse, R19.reuse, R18 ;  /* 0x000000130f0c7223 */ /* 0x0c0fe2000000c012 */
[C---:B------:R-:W-:Y:S01]  /*0e80*/  VIADD R14, R16.reuse, 0x20 ;  /* 0x00000020100e7836 */ /* 0x040fe20000000000 */
[C---:B------:R-:W-:Y:S02]  /*0e90*/  ISETP.NE.AND P2, PT, R16.reuse, RZ, PT ;  /* 0x000000ff1000720c */ /* 0x040fe40003f45270 */
[----:B------:R-:W-:Y:S01]  /*0ea0*/  ISETP.NE.AND P1, PT, R16, RZ, PT ;  /* 0x000000ff1000720c */ /* 0x000fe20003f25270 */
[----:B------:R-:W-:Y:S01]  /*0eb0*/  IMAD.MOV R16, RZ, RZ, -R16 ;  /* 0x000000ffff107224 */ /* 0x000fe200078e0a10 */
[----:B------:R-:W-:Y:S01]  /*0ec0*/  LOP3.LUT R13, R12, 0x7fffff, RZ, 0xc0, !PT ;  /* 0x007fffff0c0d7812 */ /* 0x000fe200078ec0ff */
[CCC-:B------:R-:W-:Y:S01]  /*0ed0*/  FFMA.RP R12, R15.reuse, R19.reuse, R18.reuse ;  /* 0x000000130f0c7223 */ /* 0x1c0fe20000008012 */
[----:B------:R-:W-:Y:S02]  /*0ee0*/  FFMA.RM R15, R15, R19, R18 ;  /* 0x000000130f0f7223 */ /* 0x000fe40000004012 */
[----:B------:R-:W-:-:S03]  /*0ef0*/  LOP3.LUT R13, R13, 0x800000, RZ, 0xfc, !PT ;  /* 0x008000000d0d7812 */ /* 0x000fc600078efcff */
[----:B------:R-:W-:Y:S02]  /*0f00*/  FSETP.NEU.FTZ.AND P0, PT, R12, R15, PT ;  /* 0x0000000f0c00720b */ /* 0x000fe40003f1d000 */
[----:B------:R-:W-:Y:S02]  /*0f10*/  SHF.L.U32 R14, R13, R14, RZ ;  /* 0x0000000e0d0e7219 */ /* 0x000fe400000006ff */
[----:B------:R-:W-:Y:S02]  /*0f20*/  SEL R12, R16, RZ, P2 ;  /* 0x000000ff100c7207 */ /* 0x000fe40001000000 */
[----:B------:R-:W-:Y:S02]  /*0f30*/  ISETP.NE.AND P1, PT, R14, RZ, P1 ;  /* 0x000000ff0e00720c */ /* 0x000fe40000f25270 */
[----:B------:R-:W-:Y:S02]  /*0f40*/  SHF.R.U32.HI R12, RZ, R12, R13 ;  /* 0x0000000cff0c7219 */ /* 0x000fe4000001160d */
[----:B------:R-:W-:-:S02]  /*0f50*/  PLOP3.LUT P0, PT, P0, P1, PT, 0xf8, 0x8f ;  /* 0x00000000008f781c */ /* 0x000fc40000703f70 */
[----:B------:R-:W-:Y:S02]  /*0f60*/  SHF.R.U32.HI R14, RZ, 0x1, R12 ;  /* 0x00000001ff0e7819 */ /* 0x000fe4000001160c */
[----:B------:R-:W-:-:S04]  /*0f70*/  SEL R13, RZ, 0x1, !P0 ;  /* 0x00000001ff0d7807 */ /* 0x000fc80004000000 */
[----:B------:R-:W-:-:S04]  /*0f80*/  LOP3.LUT R13, R13, 0x1, R14, 0xf8, !PT ;  /* 0x000000010d0d7812 */ /* 0x000fc800078ef80e */
[----:B------:R-:W-:-:S05]  /*0f90*/  LOP3.LUT R13, R13, R12, RZ, 0xc0, !PT ;  /* 0x0000000c0d0d7212 */ /* 0x000fca00078ec0ff */
[----:B------:R-:W-:-:S05]  /*0fa0*/  IMAD.IADD R13, R14, 0x1, R13 ;  /* 0x000000010e0d7824 */ /* 0x000fca00078e020d */
[----:B------:R-:W-:Y:S01]  /*0fb0*/  LOP3.LUT R0, R13, R0, RZ, 0xfc, !PT ;  /* 0x000000000d007212 */ /* 0x000fe200078efcff */
[----:B------:R-:W-:Y:S06]  /*0fc0*/  BRA `(.L_x_25) ;  /* 0x0000000000107947 */ /* 0x000fec0003800000 */
.L_x_24:
[----:B------:R-:W-:-:S04]  /*0fd0*/  LOP3.LUT R0, R0, 0x80000000, RZ, 0xc0, !PT ;  /* 0x8000000000007812 */ /* 0x000fc800078ec0ff */
[----:B------:R-:W-:Y:S01]  /*0fe0*/  LOP3.LUT R0, R0, 0x7f800000, RZ, 0xfc, !PT ;  /* 0x7f80000000007812 */ /* 0x000fe200078efcff */
[----:B------:R-:W-:Y:S06]  /*0ff0*/  BRA `(.L_x_25) ;  /* 0x0000000000047947 */ /* 0x000fec0003800000 */
.L_x_23:
[----:B------:R-:W-:-:S07]  /*1000*/  IMAD R0, R17, 0x800000, R0 ;  /* 0x0080000011007824 */ /* 0x000fce00078e0200 */
.L_x_25:
[----:B------:R-:W-:Y:S05]  /*1010*/  BSYNC.RECONVERGENT B2 ;  /* 0x0000000000027941 */ /* 0x000fea0003800200 */
.L_x_22:
[----:B------:R-:W-:Y:S05]  /*1020*/  BRA `(.L_x_26) ;  /* 0x0000000000207947 */ /* 0x000fea0003800000 */
.L_x_21:
[----:B------:R-:W-:-:S04]  /*1030*/  LOP3.LUT R0, R15, 0x80000000, R0, 0x48, !PT ;  /* 0x800000000f007812 */ /* 0x000fc800078e4800 */
[----:B------:R-:W-:Y:S01]  /*1040*/  LOP3.LUT R0, R0, 0x7f800000, RZ, 0xfc, !PT ;  /* 0x7f80000000007812 */ /* 0x000fe200078efcff */
[----:B------:R-:W-:Y:S06]  /*1050*/  BRA `(.L_x_26) ;  /* 0x0000000000147947 */ /* 0x000fec0003800000 */
.L_x_20:
[----:B------:R-:W-:Y:S01]  /*1060*/  LOP3.LUT R0, R15, 0x80000000, R0, 0x48, !PT ;  /* 0x800000000f007812 */ /* 0x000fe200078e4800 */
[----:B------:R-:W-:Y:S06]  /*1070*/  BRA `(.L_x_26) ;  /* 0x00000000000c7947 */ /* 0x000fec0003800000 */
.L_x_19:
[----:B------:R-:W0:Y:S01]  /*1080*/  MUFU.RSQ R0, -QNAN ;  /* 0xffc0000000007908 */ /* 0x000e220000001400 */
[----:B------:R-:W-:Y:S05]  /*1090*/  BRA `(.L_x_26) ;  /* 0x0000000000047947 */ /* 0x000fea0003800000 */
.L_x_18:
[----:B------:R-:W-:-:S07]  /*10a0*/  FADD.FTZ R0, R0, R3 ;  /* 0x0000000300007221 */ /* 0x000fce0000010000 */
.L_x_26:
[----:B------:R-:W-:Y:S05]  /*10b0*/  BSYNC.RECONVERGENT B1 ;  /* 0x0000000000017941 */ /* 0x000fea0003800200 */
.L_x_16:
[----:B------:R-:W-:Y:S02]  /*10c0*/  IMAD.MOV.U32 R12, RZ, RZ, R10 ;  /* 0x000000ffff0c7224 */ /* 0x000fe400078e000a */
[----:B------:R-:W-:-:S04]  /*10d0*/  IMAD.MOV.U32 R13, RZ, RZ, 0x0 ;  /* 0x00000000ff0d7424 */ /* 0x000fc800078e00ff */
[----:B0-----:R-:W-:Y:S05]  /*10e0*/  RET.REL.NODEC R12 `(bminf_linear_scale_round_float) ;  /* 0xffffffec0cc47950 */ /* 0x001fea0003c3ffff */
.L_x_27:
[----:B------:R-:W-:-:S00]  /*10f0*/  BRA `(.L_x_27) ;  /* 0xfffffffc00fc7947 */ /* 0x000fc0000383ffff */
[----:B------:R-:W-:-:S00]  /*1100*/  NOP ;  /* 0x0000000000007918 */ /* 0x000fc00000000000 */
[----:B------:R-:W-:-:S00]  /*1110*/  NOP ;  /* 0x0000000000007918 */ /* 0x000fc00000000000 */
[----:B------:R-:W-:-:S00]  /*1120*/  NOP ;  /* 0x0000000000007918 */ /* 0x000fc00000000000 */
[----:B------:R-:W-:-:S00]  /*1130*/  NOP ;  /* 0x0000000000007918 */ /* 0x000fc00000000000 */
[----:B------:R-:W-:-:S00]  /*1140*/  NOP ;  /* 0x0000000000007918 */ /* 0x000fc00000000000 */
[----:B------:R-:W-:-:S00]  /*1150*/  NOP ;  /* 0x0000000000007918 */ /* 0x000fc00000000000 */
[----:B------:R-:W-:-:S00]  /*1160*/  NOP ;  /* 0x0000000000007918 */ /* 0x000fc00000000000 */
[----:B------:R-:W-:-:S00]  /*1170*/  NOP ;  /* 0x0000000000007918 */ /* 0x000fc00000000000 */
.L_x_80:


//--------------------- .text.bminf_linear_scale_round_half --------------------------
	.section	.text.bminf_linear_scale_round_half,"ax",@progbits
	.align	128
        .global         bminf_linear_scale_round_half
        .type           bminf_linear_scale_round_half,@function
        .size           bminf_linear_scale_round_half,(.L_x_84 - bminf_linear_scale_round_half)
        .other          bminf_linear_scale_round_half,@"STO_CUDA_ENTRY STV_DEFAULT"
bminf_linear_scale_round_half:
.text.bminf_linear_scale_round_half:
[----:B------:R-:W-:Y:S01]  /*0000*/  LDC R1, c[0x0][0x37c] ;  /* 0x0000df00ff017b82 */ /* 0x000fe20000000800 */
[----:B------:R-:W0:Y:S01]  /*0010*/  S2R R0, SR_TID.X ;  /* 0x0000000000007919 */ /* 0x000e220000002100 */
[----:B------:R-:W0:Y:S01]  /*0020*/  LDCU UR9, c[0x0][0x380] ;  /* 0x00007000ff0977ac */ /* 0x000e220008000800 */
[----:B------:R-:W-:Y:S01]  /*0030*/  BSSY.RECONVERGENT B0, `(.L_x_28) ;  /* 0x0000014000007945 */ /* 0x000fe20003800200 */
[----:B------:R-:W-:Y:S01]  /*0040*/  PRMT R2, RZ, 0x7610, R2 ;  /* 0x00007610ff027816 */ /* 0x000fe20000000002 */
[----:B------:R-:W1:Y:S01]  /*0050*/  S2R R3, SR_CTAID.X ;  /* 0x0000000000037919 */ /* 0x000e620000002500 */
[----:B------:R-:W2:Y:S01]  /*0060*/  LDCU.64 UR6, c[0x0][0x358] ;  /* 0x00006b00ff0677ac */ /* 0x000ea20008000a00 */
[----:B0-----:R-:W-:-:S13]  /*0070*/  ISETP.GE.AND P0, PT, R0, UR9, PT ;  /* 0x0000000900007c0c */ /* 0x001fda000bf06270 */
[----:B-12---:R-:W-:Y:S05]  /*0080*/  @P0 BRA `(.L_x_29) ;  /* 0x0000000000380947 */ /* 0x006fea0003800000 */
[----:B------:R-:W0:Y:S01]  /*0090*/  LDC R13, c[0x0][0x360] ;  /* 0x0000d800ff0d7b82 */ /* 0x000e220000000800 */
[----:B------:R-:W-:-:S07]  /*00a0*/  IMAD.MOV.U32 R12, RZ, RZ, R0 ;  /* 0x000000ffff0c7224 */ /* 0x000fce00078e0000 */
[----:B------:R-:W1:Y:S08]  /*00b0*/  LDC.64 R8, c[0x0][0x388] ;  /* 0x0000e200ff087b82 */ /* 0x000e700000000a00 */
[----:B------:R-:W2:Y:S02]  /*00c0*/  LDC.64 R10, c[0x0][0x390] ;  /* 0x0000e400ff0a7b82 */ /* 0x000ea40000000a00 */
.L_x_30:
[----:B------:R-:W-:Y:S02]  /*00d0*/  IMAD R5, R3, UR9, R12 ;  /* 0x0000000903057c24 */ /* 0x000fe4000f8e020c */
[----:B--2---:R-:W-:-:S04]  /*00e0*/  IMAD.WIDE R6, R12, 0x2, R10 ;  /* 0x000000020c067825 */ /* 0x004fc800078e020a */
[----:B-1----:R-:W-:Y:S02]  /*00f0*/  IMAD.WIDE R4, R5, 0x2, R8 ;  /* 0x0000000205047825 */ /* 0x002fe400078e0208 */
[----:B------:R-:W2:Y:S04]  /*0100*/  LDG.E.U16 R7, desc[UR6][R6.64] ;  /* 0x0000000606077981 */ /* 0x000ea8000c1e1500 */
[----:B------:R-:W2:Y:S01]  /*0110*/  LDG.E.U16 R4, desc[UR6][R4.64] ;  /* 0x0000000604047981 */ /* 0x000ea2000c1e1500 */
[----:B0-----:R-:W-:-:S05]  /*0120*/  IMAD.IADD R12, R13, 0x1, R12 ;  /* 0x000000010d0c7824 */ /* 0x001fca00078e020c */
[----:B------:R-:W-:Y:S01]  /*0130*/  ISETP.GE.AND P0, PT, R12, UR9, PT ;  /* 0x000000090c007c0c */ /* 0x000fe2000bf06270 */
[----:B--2---:R-:W-:-:S05]  /*0140*/  HMUL2 R7, R4.H0_H0, R7.H0_H0 ;  /* 0x2000000704077232 */ /* 0x004fca0000000800 */
[----:B------:R-:W-:-:S07]  /*0150*/  HMNMX2 R2, R2.H0_H0, |R7|.H0_H0, !PT ;  /* 0x6000000702027240 */ /* 0x000fce0007800800 */
[----:B------:R-:W-:Y:S05]  /*0160*/  @!P0 BRA `(.L_x_30) ;  /* 0xfffffffc00d88947 */ /* 0x000fea000383ffff */
.L_x_29:
[----:B------:R-:W-:Y:S05]  /*0170*/  BSYNC.RECONVERGENT B0 ;  /* 0x0000000000007941 */ /* 0x000fea0003800200 */
.L_x_28:
[----:B------:R-:W-:Y:S01]  /*0180*/  PRMT R2, R2, 0x5410, R2 ;  /* 0x0000541002027816 */ /* 0x000fe20000000002 */
[----:B------:R-:W0:Y:S01]  /*0190*/  LDCU UR8, c[0x0][0x360] ;  /* 0x00006c00ff0877ac */ /* 0x000e220008000800 */
[----:B------:R-:W-:-:S03]  /*01a0*/  LOP3.LUT P1, R8, R0, 0x1f, RZ, 0xc0, !PT ;  /* 0x0000001f00087812 */ /* 0x000fc6000782c0ff */
[----:B------:R1:W2:Y:S02]  /*01b0*/  SHFL.DOWN PT, R4, R2, 0x10, 0x1f ;  /* 0x0a001f0002047f89 */ /* 0x0002a400000e0000 */
[----:B-1----:R-:W-:-:S08]  /*01c0*/  HADD2.F32 R2, -RZ, R2.H0_H0 ;  /* 0x20000002ff027230 */ /* 0x002fd00000004100 */
[----:B------:R-:W1:Y:S01]  /*01d0*/  @!P1 S2R R7, SR_CgaCtaId ;  /* 0x0000000000079919 */ /* 0x000e620000008800 */
[----:B------:R-:W-:Y:S01]  /*01e0*/  @!P1 MOV R6, 0x400 ;  /* 0x0000040000069802 */ /* 0x000fe20000000f00 */
[----:B0-----:R-:W-:-:S04]  /*01f0*/  USHF.R.U32.HI UR4, URZ, 0x5, UR8 ;  /* 0x00000005ff047899 */ /* 0x001fc80008011608 */
[----:B------:R-:W-:Y:S02]  /*0200*/  @!P1 VIADD R6, R6, 0x2 ;  /* 0x0000000206069836 */ /* 0x000fe40000000000 */
[----:B------:R-:W-:Y:S01]  /*0210*/  ISETP.GE.U32.AND P0, PT, R0, UR4, PT ;  /* 0x0000000400007c0c */ /* 0x000fe2000bf06070 */
[----:B--2---:R-:W-:-:S05]  /*0220*/  HADD2.F32 R5, -RZ, R4.H0_H0 ;  /* 0x20000004ff057230 */ /* 0x004fca0000004100 */
[----:B------:R-:W-:-:S04]  /*0230*/  FMNMX R5, R2, R5, !PT ;  /* 0x0000000502057209 */ /* 0x000fc80007800000 */
[----:B------:R-:W-:-:S03]  /*0240*/  F2FP.F16.F32.PACK_AB R5, RZ, R5 ;  /* 0x00000005ff05723e */ /* 0x000fc600000000ff */
[----:B------:R-:W0:Y:S01]  /*0250*/  @!P0 S2R R10, SR_CgaCtaId ;  /* 0x00000000000a8919 */ /* 0x000e220000008800 */
[----:B------:R-:W-:Y:S02]  /*0260*/  @!P0 MOV R9, 0x400 ;  /* 0x0000040000098802 */ /* 0x000fe40000000f00 */
[----:B------:R-:W-:Y:S01]  /*0270*/  PRMT R2, R5, 0x5410, R5 ;  /* 0x0000541005027816 */ /* 0x000fe20000000005 */
[----:B------:R-:W-:Y:S02]  /*0280*/  HADD2.F32 R5, -RZ, R5.H0_H0 ;  /* 0x20000005ff057230 */ /* 0x000fe40000004100 */
[----:B------:R-:W-:Y:S02]  /*0290*/  @!P0 VIADD R9, R9, 0x2 ;  /* 0x0000000209098836 */ /* 0x000fe40000000000 */
[----:B------:R-:W2:Y:S02]  /*02a0*/  SHFL.DOWN PT, R4, R2, 0x8, 0x1f ;  /* 0x09001f0002047f89 */ /* 0x000ea400000e0000 */
[----:B--2---:R-:W-:Y:S01]  /*02b0*/  HADD2.F32 R4, -RZ, R4.H0_H0 ;  /* 0x20000004ff047230 */ /* 0x004fe20000004100 */
[----:B0-----:R-:W-:-:S04]  /*02c0*/  @!P0 LEA R9, R10, R9, 0x18 ;  /* 0x000000090a098211 */ /* 0x001fc800078ec0ff */
[----:B------:R-:W-:-:S04]  /*02d0*/  FMNMX R4, R5, R4, !PT ;  /* 0x0000000405047209 */ /* 0x000fc80007800000 */
[----:B------:R-:W-:-:S04]  /*02e0*/  F2FP.F16.F32.PACK_AB R4, RZ, R4 ;  /* 0x00000004ff04723e */ /* 0x000fc800000000ff */
[----:B------:R-:W-:Y:S01]  /*02f0*/  PRMT R2, R4, 0x5410, R4 ;  /* 0x0000541004027816 */ /* 0x000fe20000000004 */
[----:B------:R-:W-:-:S04]  /*0300*/  HADD2.F32 R4, -RZ, R4.H0_H0 ;  /* 0x20000004ff047230 */ /* 0x000fc80000004100 */
[----:B------:R-:W0:Y:S02]  /*0310*/  SHFL.DOWN PT, R5, R2, 0x4, 0x1f ;  /* 0x08801f0002057f89 */ /* 0x000e2400000e0000 */
[----:B0-----:R-:W-:-:S05]  /*0320*/  HADD2.F32 R5, -RZ, R5.H0_H0 ;  /* 0x20000005ff057230 */ /* 0x001fca0000004100 */
        /* <DEDUP_REMOVED lines=9> */
[----:B------:R-:W-:-:S05]  /*03c0*/  HADD2.F32 R4, -RZ, R4.H0_H0 ;  /* 0x20000004ff047230 */ /* 0x000fca0000004100 */
[----:B------:R-:W0:Y:S02]  /*03d0*/  SHFL.DOWN PT, R2, R2, 0x1, 0x1f ;  /* 0x08201f0002027f89 */ /* 0x000e2400000e0000 */
[----:B0-----:R-:W-:Y:S02]  /*03e0*/  HADD2.F32 R5, -RZ, R2.H0_H0 ;  /* 0x20000002ff057230 */ /* 0x001fe40000004100 */
[----:B------:R-:W-:-:S03]  /*03f0*/  @!P0 IMAD R2, R8, 0x2, R9 ;  /* 0x0000000208028824 */ /* 0x000fc600078e0209 */
[----:B------:R-:W-:Y:S02]  /*0400*/  FMNMX R4, R4, R5, !PT ;  /* 0x0000000504047209 */ /* 0x000fe40007800000 */
[----:B-1----:R-:W-:Y:S01]  /*0410*/  @!P1 LEA R5, R7, R6, 0x18 ;  /* 0x0000000607059211 */ /* 0x002fe200078ec0ff */
[----:B------:R-:W-:Y:S01]  /*0420*/  IMAD.MOV.U32 R6, RZ, RZ, 0xfc00 ;  /* 0x0000fc00ff067424 */ /* 0x000fe200078e00ff */
[----:B------:R-:W-:Y:S02]  /*0430*/  F2FP.F16.F32.PACK_AB R4, RZ, R4 ;  /* 0x00000004ff04723e */ /* 0x000fe400000000ff */
[----:B------:R-:W-:Y:S02]  /*0440*/  @!P1 LEA.HI R5, R0, R5, RZ, 0x1c ;  /* 0x0000000500059211 */ /* 0x000fe400078fe0ff */
[----:B------:R-:W-:-:S05]  /*0450*/  PRMT R7, R4, 0x7610, R7 ;  /* 0x0000761004077816 */ /* 0x000fca0000000007 */
[----:B------:R-:W-:Y:S01]  /*0460*/  @!P1 STS.U16 [R5], R7 ;  /* 0x0000000705009388 */ /* 0x000fe20000000400 */
[----:B------:R-:W-:Y:S01]  /*0470*/  BAR.SYNC.DEFER_BLOCKING 0x0 ;  /* 0x0000000000007b1d */ /* 0x000fe20000010000 */
[----:B------:R-:W-:-:S05]  /*0480*/  ISETP.GT.U32.AND P1, PT, R0, 0x1f, PT ;  /* 0x0000001f0000780c */ /* 0x000fca0003f24070 */
[----:B------:R-:W0:Y:S02]  /*0490*/  @!P0 LDS.U16 R2, [R2] ;  /* 0x0000000002028984 */ /* 0x000e240000000400 */
[----:B0-----:R-:W-:-:S04]  /*04a0*/  @!P0 PRMT R4, R2, 0x7610, R4 ;  /* 0x0000761002048816 */ /* 0x001fc80000000004 */
[----:B------:R-:W-:Y:S02]  /*04b0*/  @P0 PRMT R4, R6, 0x7610, R4 ;  /* 0x0000761006040816 */ /* 0x000fe40000000004 */
[----:B------:R-:W-:Y:S05]  /*04c0*/  @P1 BRA `(.L_x_31) ;  /* 0x0000000000d01947 */ /* 0x000fea0003800000 */
[----:B------:R-:W-:Y:S01]  /*04d0*/  UMOV UR4, 0xffffffff ;  /* 0xffffffff00047882 */ /* 0x000fe20000000000 */
[----:B------:R-:W-:Y:S01]  /*04e0*/  HADD2.F32 R2, -RZ, R4.H0_H0 ;  /* 0x20000004ff027230 */ /* 0x000fe20000004100 */
[----:B------:R-:W-:Y:S01]  /*04f0*/  PRMT R4, R4, 0x5410, R4 ;  /* 0x0000541004047816 */ /* 0x000fe20000000004 */
[----:B------:R-:W-:Y:S06]  /*0500*/  BRA.DIV UR4, `(.L_x_32) ;  /* 0x0000000604587947 */ /* 0x000fec000b800000 */
[----:B------:R-:W0:Y:S02]  /*0510*/  SHFL.DOWN PT, R4, R4, 0x10, 0x1f ;  /* 0x0a001f0004047f89 */ /* 0x000e2400000e0000 */
[----:B0-----:R-:W-:-:S05]  /*0520*/  PRMT R5, R4, 0x7610, R5 ;  /* 0x0000761004057816 */ /* 0x001fca0000000005 */
[----:B------:R-:W-:-:S05]  /*0530*/  HADD2.F32 R5, -RZ, R5.H0_H0 ;  /* 0x20000005ff057230 */ /* 0x000fca0000004100 */
        /* <DEDUP_REMOVED lines=22> */
[----:B------:R0:W1:Y:S03]  /*06a0*/  SHFL.DOWN PT, R5, R2, 0x1, 0x1f ;  /* 0x08201f0002057f89 */ /* 0x00006600000e0000 */
.L_x_39:
[----:B------:R-:W-:Y:S01]  /*06b0*/  ISETP.NE.AND P0, PT, R0, RZ, PT ;  /* 0x000000ff0000720c */ /* 0x000fe20003f05270 */
[----:B-1----:R-:W-:-:S05]  /*06c0*/  HADD2.F32 R5, -RZ, R5.H0_H0 ;  /* 0x20000005ff057230 */ /* 0x002fca0000004100 */
[----:B------:R-:W-:-:S07]  /*06d0*/  FMNMX R4, R4, R5, !PT ;  /* 0x0000000504047209 */ /* 0x000fce0007800000 */
[----:B------:R-:W-:Y:S05]  /*06e0*/  @P0 BRA `(.L_x_31) ;  /* 0x0000000000480947 */ /* 0x000fea0003800000 */
[----:B------:R-:W-:Y:S01]  /*06f0*/  F2FP.F16.F32.PACK_AB R4, RZ, R4 ;  /* 0x00000004ff04723e */ /* 0x000fe200000000ff */
[----:B------:R-:W1:Y:S01]  /*0700*/  S2UR UR5, SR_CgaCtaId ;  /* 0x00000000000579c3 */ /* 0x000e620000008800 */
[----:B------:R-:W-:-:S03]  /*0710*/  UMOV UR4, 0x400 ;  /* 0x0000040000047882 */ /* 0x000fc60000000000 */
[----:B------:R-:W-:-:S04]  /*0720*/  HADD2.F32 R6, -RZ, R4.H0_H0 ;  /* 0x20000004ff067230 */ /* 0x000fc80000004100 */
[----:B------:R-:W2:Y:S01]  /*0730*/  LDC.64 R4, c[0x0][0x398] ;  /* 0x0000e600ff047b82 */ /* 0x000ea20000000a00 */
[----:B------:R-:W-:-:S05]  /*0740*/  FMUL R7, R6, 0.0078740157186985015869 ;  /* 0x3c01020406077820 */ /* 0x000fca0000400000 */
[----:B0-----:R-:W-:-:S05]  /*0750*/  F2FP.F16.F32.PACK_AB R2, RZ, R7 ;  /* 0x00000007ff02723e */ /* 0x001fca00000000ff */
[C---:B------:R-:W-:Y:S02]  /*0760*/  HSETP2.GEU.AND P1, PT, |R2|.reuse.H0_H0, 8.523464202880859375e-06, 8.523464202880859375e-06, PT ;  /* 0x008f008f02007434 */ /* 0x040fe40003f2ea00 */
[----:B------:R-:W-:Y:S01]  /*0770*/  HSETP2.GT.AND P0, PT, |R2|.H0_H0, RZ.H0_H0, PT ;  /* 0x200000ff02007234 */ /* 0x000fe20003f04a00 */
[----:B-1----:R-:W-:-:S04]  /*0780*/  ULEA UR4, UR5, UR4, 0x18 ;  /* 0x0000000405047291 */ /* 0x002fc8000f8ec0ff */
[----:B------:R-:W-:Y:S01]  /*0790*/  PLOP3.LUT P0, PT, P1, P0, PT, 0xf2, 0x2f ;  /* 0x00000000002f781c */ /* 0x000fe20000f01e72 */
[----:B--2---:R-:W-:-:S12]  /*07a0*/  IMAD.WIDE.U32 R4, R3, 0x2, R4 ;  /* 0x0000000203047825 */ /* 0x004fd800078e0004 */
[----:B------:R-:W-:-:S04]  /*07b0*/  @!P0 FFMA R6, R7, -127, R6 ;  /* 0xc2fe000007068823 */ /* 0x000fc80000000006 */
[----:B------:R-:W-:-:S05]  /*07c0*/  @!P0 FFMA R6, R6, 0.0078740157186985015869, R7 ;  /* 0x3c01020406068823 */ /* 0x000fca0000000007 */
[----:B------:R-:W-:-:S04]  /*07d0*/  @!P0 F2FP.F16.F32.PACK_AB R2, RZ, R6 ;  /* 0x00000006ff02823e */ /* 0x000fc800000000ff */
[----:B------:R-:W-:Y:S01]  /*07e0*/  PRMT R6, R2, 0x7610, R6 ;  /* 0x0000761002067816 */ /* 0x000fe20000000006 */
[----:B------:R1:W-:Y:S04]  /*07f0*/  STS.U16 [UR4], R2 ;  /* 0x00000002ff007988 */ /* 0x0003e80008000404 */
[----:B------:R1:W-:Y:S02]  /*0800*/  STG.E.U16 desc[UR6][R4.64], R6 ;  /* 0x0000000604007986 */ /* 0x0003e4000c101506 */
.L_x_31:
[----:B------:R-:W-:Y:S05]  /*0810*/  WARPSYNC.ALL ;  /* 0x0000000000007948 */ /* 0x000fea0003800000 */
[----:B------:R-:W-:Y:S01]  /*0820*/  BAR.SYNC.DEFER_BLOCKING 0x0 ;  /* 0x0000000000007b1d */ /* 0x000fe20000010000 */
[----:B------:R-:W-:-:S13]  /*0830*/  ISETP.GE.AND P0, PT, R0, UR9, PT ;  /* 0x0000000900007c0c */ /* 0x000fda000bf06270 */
[----:B------:R-:W-:Y:S05]  /*0840*/  @P0 EXIT ;  /* 0x000000000000094d */ /* 0x000fea0003800000 */
[----:B------:R-:W2:Y:S01]  /*0850*/  S2UR UR5, SR_CgaCtaId ;  /* 0x00000000000579c3 */ /* 0x000ea20000008800 */
[----:B------:R-:W-:Y:S01]  /*0860*/  UMOV UR4, 0x400 ;  /* 0x0000040000047882 */ /* 0x000fe20000000000 */
[----:B------:R-:W3:Y:S06]  /*0870*/  LDCU UR9, c[0x0][0x380] ;  /* 0x00007000ff0977ac */ /* 0x000eec0008000800 */
[----:B-1----:R-:W1:Y:S08]  /*0880*/  LDC.64 R4, c[0x0][0x388] ;  /* 0x0000e200ff047b82 */ /* 0x002e700000000a00 */
[----:B------:R-:W4:Y:S01]  /*0890*/  LDC.64 R6, c[0x0][0x390] ;  /* 0x0000e400ff067b82 */ /* 0x000f220000000a00 */
[----:B--2---:R-:W-:-:S09]  /*08a0*/  ULEA UR4, UR5, UR4, 0x18 ;  /* 0x0000000405047291 */ /* 0x004fd2000f8ec0ff */
[----:B0-----:R-:W0:Y:S02]  /*08b0*/  LDS.U16 R2, [UR4] ;  /* 0x00000004ff027984 */ /* 0x001e240008000400 */
[----:B------:R-:W2:Y:S01]  /*08c0*/  LDCU.64 UR4, c[0x0][0x3a0] ;  /* 0x00007400ff0477ac */ /* 0x000ea20008000a00 */
[----:B0-----:R-:W-:-:S04]  /*08d0*/  HADD2.F32 R2, -RZ, R2.H0_H0 ;  /* 0x20000002ff027230 */ /* 0x001fc80000004100 */
[----:B-1234-:R0:W0:Y:S03]  /*08e0*/  MUFU.RCP R12, R2 ;  /* 0x00000002000c7308 */ /* 0x01e0260000001000 */
.L_x_33:
[----:B------:R-:W-:Y:S02]  /*08f0*/  IMAD R15, R3, UR9, R0 ;  /* 0x00000009030f7c24 */ /* 0x000fe4000f8e0200 */
[----:B-1----:R-:W-:-:S04]  /*0900*/  IMAD.WIDE R10, R0, 0x2, R6 ;  /* 0x00000002000a7825 */ /* 0x002fc800078e0206 */
[----:B------:R-:W-:Y:S02]  /*0910*/  IMAD.WIDE R8, R15, 0x2, R4 ;  /* 0x000000020f087825 */ /* 0x000fe400078e0204 */
[----:B------:R-:W2:Y:S04]  /*0920*/  LDG.E.U16 R11, desc[UR6][R10.64] ;  /* 0x000000060a0b7981 */ /* 0x000ea8000c1e1500 */
[----:B------:R-:W2:Y:S01]  /*0930*/  LDG.E.U16 R8, desc[UR6][R8.64] ;  /* 0x0000000608087981 */ /* 0x000ea2000c1e1500 */
[----:B------:R-:W-:Y:S02]  /*0940*/  VIADD R0, R0, UR8 ;  /* 0x0000000800007c36 */ /* 0x000fe40008000000 */
[----:B--2---:R-:W-:-:S05]  /*0950*/  HMUL2 R11, R8.H0_H0, R11.H0_H0 ;  /* 0x2000000b080b7232 */ /* 0x004fca0000000800 */
[----:B------:R-:W-:-:S05]  /*0960*/  HADD2.F32 R13, -RZ, R11.H0_H0 ;  /* 0x2000000bff0d7230 */ /* 0x000fca0000004100 */
[----:B0-----:R-:W-:-:S05]  /*0970*/  FMUL R17, R12, R13 ;  /* 0x0000000d0c117220 */ /* 0x001fca0000400000 */
[----:B------:R-:W-:-:S05]  /*0980*/  F2FP.F16.F32.PACK_AB R9, RZ, R17 ;  /* 0x00000011ff09723e */ /* 0x000fca00000000ff */
[C---:B------:R-:W-:Y:S02]  /*0990*/  HSETP2.GEU.AND P1, PT, |R9|.reuse.H0_H0, 8.523464202880859375e-06, 8.523464202880859375e-06, PT ;  /* 0x008f008f09007434 */ /* 0x040fe40003f2ea00 */
[----:B------:R-:W-:-:S05]  /*09a0*/  HSETP2.GT.AND P0, PT, |R9|.H0_H0, RZ.H0_H0, PT ;  /* 0x200000ff09007234 */ /* 0x000fca0003f04a00 */
[----:B------:R-:W-:-:S13]  /*09b0*/  PLOP3.LUT P0, PT, P1, P0, PT, 0xf2, 0x2f ;  /* 0x00000000002f781c */ /* 0x000fda0000f01e72 */
[----:B------:R-:W-:-:S04]  /*09c0*/  @!P0 FFMA R13, -R2, R17, R13 ;  /* 0x00000011020d8223 */ /* 0x000fc8000000010d */
[----:B------:R-:W-:-:S05]  /*09d0*/  @!P0 FFMA R13, R12, R13, R17 ;  /* 0x0000000d0c0d8223 */ /* 0x000fca0000000011 */
[----:B------:R-:W-:Y:S02]  /*09e0*/  @!P0 F2FP.F16.F32.PACK_AB R9, RZ, R13 ;  /* 0x0000000dff09823e */ /* 0x000fe400000000ff */
[----:B------:R-:W-:-:S03]  /*09f0*/  IADD3 R8, P0, PT, R15, UR4, RZ ;  /* 0x000000040f087c10 */ /* 0x000fc6000ff1e0ff */
[----:B------:R-:W-:Y:S01]  /*0a00*/  HADD2.F32 R10, -RZ, R9.H0_H0 ;  /* 0x20000009ff0a7230 */ /* 0x000fe20000004100 */
[----:B------:R-:W-:Y:S02]  /*0a10*/  LEA.HI.X.SX32 R9, R15, UR5, 0x1, P0 ;  /* 0x000000050f097c11 */ /* 0x000fe400080f0eff */
[----:B------:R-:W-:Y:S01]  /*0a20*/  ISETP.GE.AND P0, PT, R0, UR9, PT ;  /* 0x0000000900007c0c */ /* 0x000fe2000bf06270 */
[----:B------:R-:W0:Y:S02]  /*0a30*/  F2I.NTZ R11, R10 ;  /* 0x0000000a000b7305 */ /* 0x000e240000203100 */
[----:B0-----:R1:W-:Y:S10]  /*0a40*/  STG.E.U8 desc[UR6][R8.64], R11 ;  /* 0x0000000b08007986 */ /* 0x0013f4000c101106 */
[----:B------:R-:W-:Y:S05]  /*0a50*/  @!P0 BRA `(.L_x_33) ;  /* 0xfffffffc00a48947 */ /* 0x000fea000383ffff */
[----:B------:R-:W-:Y:S05]  /*0a60*/  EXIT ;  /* 0x000000000000794d */ /* 0x000fea0003800000 */
.L_x_32:
[----:B------:R-:W-:Y:S02]  /*0a70*/  IMAD.MOV.U32 R8, RZ, RZ, R4 ;  /* 0x000000ffff087224 */ /* 0x000fe400078e0004 */
[----:B------:R-:W-:Y:S02]  /*0a80*/  IMAD.MOV.U32 R9, RZ, RZ, 0x10 ;  /* 0x00000010ff097424 */ /* 0x000fe400078e00ff */
[----:B------:R-:W-:Y:S02]  /*0a90*/  IMAD.MOV.U32 R10, RZ, RZ, 0x1f ;  /* 0x0000001fff0a7424 */ /* 0x000fe400078e00ff */
[----:B------:R-:W-:-:S07]  /*0aa0*/  IMAD.MOV.U32 R7, RZ, RZ, -0x1 ;  /* 0xffffffffff077424 */ /* 0x000fce00078e00ff */
[----:B------:R-:W-:Y:S05]  /*0ab0*/  WARPSYNC.COLLECTIVE R7, `(.L_x_34) ;  /* 0x0000000007087348 */ /* 0x000fea0003c00000 */
[----:B------:R0:W1:Y:S02]  /*0ac0*/  SHFL.DOWN P0, R4, R8, R9, R10 ;  /* 0x0800000908047389 */ /* 0x000064000000000a */
[----:B01----:R-:W-:Y:S05]  /*0ad0*/  ENDCOLLECTIVE ;  /* 0x000000000000791b */ /* 0x003fea0003800000 */
.L_x_34:
[----:B------:R-:W-:Y:S02]  /*0ae0*/  IMAD.MOV.U32 R9, RZ, RZ, 0x8 ;  /* 0x00000008ff097424 */ /* 0x000fe400078e00ff */
[----:B------:R-:W-:-:S05]  /*0af0*/  IMAD.MOV.U32 R5, RZ, RZ, R4 ;  /* 0x000000ffff057224 */ /* 0x000fca00078e0004 */
[----:B------:R-:W-:-:S05]  /*0b00*/  HADD2.F32 R5, -RZ, R5.H0_H0 ;  /* 0x20000005ff057230 */ /* 0x000fca0000004100 */
[----:B------:R-:W-:-:S04]  /*0b10*/  FMNMX R5, R2, R5, !PT ;  /* 0x0000000502057209 */ /* 0x000fc80007800000 */
[----:B------:R-:W-:-:S04]  /*0b20*/  F2FP.F16.F32.PACK_AB R2, RZ, R5 ;  /* 0x00000005ff02723e */ /* 0x000fc800000000ff */
[----:B------:R-:W-:-:S05]  /*0b30*/  PRMT R2, R2, 0x5410, R2 ;  /* 0x0000541002027816 */ /* 0x000fca0000000002 */
[----:B------:R-:W-:Y:S02]  /*0b40*/  IMAD.MOV.U32 R8, RZ, RZ, R2 ;  /* 0x000000ffff087224 */ /* 0x000fe400078e0002 */
[----:B------:R-:W-:-:S07]  /*0b50*/  HADD2.F32 R5, -RZ, R2.H0_H0 ;  /* 0x20000002ff057230 */ /* 0x000fce0000004100 */
[----:B------:R-:W-:Y:S05]  /*0b60*/  WARPSYNC.COLLECTIVE R7, `(.L_x_35) ;  /* 0x0000000007087348 */ /* 0x000fea0003c00000 */
[----:B------:R0:W1:Y:S02]  /*0b70*/  SHFL.DOWN P0, R4, R8, R9, R10 ;  /* 0x0800000908047389 */ /* 0x000064000000000a */
[----:B01----:R-:W-:Y:S05]  /*0b80*/  ENDCOLLECTIVE ;  /* 0x000000000000791b */ /* 0x003fea0003800000 */
.L_x_35:
        /* <DEDUP_REMOVED lines=11> */
.L_x_36:
[----:B------:R-:W-:Y:S02]  /*0c40*/  IMAD.MOV.U32 R9, RZ, RZ, 0x2 ;  /* 0x00000002ff097424 */ /* 0x000fe400078e00ff */
        /* <DEDUP_REMOVED lines=9> */
.L_x_37:
[----:B------:R-:W-:Y:S02]  /*0ce0*/  IMAD.MOV.U32 R9, RZ, RZ, 0x1 ;  /* 0x00000001ff097424 */ /* 0x000fe400078e00ff */
[----:B------:R-:W-:-:S05]  /*0cf0*/  HADD2.F32 R4, -RZ, R4.H0_H0 ;  /* 0x20000004ff047230 */ /* 0x000fca0000004100 */
[----:B------:R-:W-:-:S04]  /*0d00*/  FMNMX R4, R5, R4, !PT ;  /* 0x0000000405047209 */ /* 0x000fc80007800000 */
[----:B------:R-:W-:-:S04]  /*0d10*/  F2FP.F16.F32.PACK_AB R2, RZ, R4 ;  /* 0x00000004ff02723e */ /* 0x000fc800000000ff */
[----:B------:R-:W-:-:S05]  /*0d20*/  PRMT R2, R2, 0x5410, R2 ;  /* 0x0000541002027816 */ /* 0x000fca0000000002 */
[----:B------:R-:W-:-:S07]  /*0d30*/  IMAD.MOV.U32 R8, RZ, RZ, R2 ;  /* 0x000000ffff087224 */ /* 0x000fce00078e0002 */
[----:B------:R-:W-:Y:S05]  /*0d40*/  WARPSYNC.COLLECTIVE R7, `(.L_x_38) ;  /* 0x0000000007087348 */ /* 0x000fea0003c00000 */
[----:B------:R0:W1:Y:S02]  /*0d50*/  SHFL.DOWN P0, R4, R8, R9, R10 ;  /* 0x0800000908047389 */ /* 0x000064000000000a */
[----:B01----:R-:W-:Y:S05]  /*0d60*/  ENDCOLLECTIVE ;  /* 0x000000000000791b */ /* 0x003fea0003800000 */
.L_x_38:
[----:B------:R-:W-:Y:S02]  /*0d70*/  IMAD.MOV.U32 R5, RZ, RZ, R4 ;  /* 0x000000ffff057224 */ /* 0x000fe400078e0004 */
[----:B------:R-:W-:Y:S01]  /*0d80*/  HADD2.F32 R4, -RZ, R2.H0_H0 ;  /* 0x20000002ff047230 */ /* 0x000fe20000004100 */
[----:B------:R-:W-:Y:S06]  /*0d90*/  BRA `(.L_x_39) ;  /* 0xfffffff800447947 */ /* 0x000fec000383ffff */
.L_x_40:
        /* <DEDUP_REMOVED lines=14> */
.L_x_84:


//--------------------- .text.bminf_linear_scale_float --------------------------
	.section	.text.bminf_linear_scale_float,"ax",@progbits
	.align	128
        .global         bminf_linear_scale_float
        .type           bminf_linear_scale_float,@function
        .size           bminf_linear_scale_float,(.L_x_85 - bminf_linear_scale_float)
        .other          bminf_linear_scale_float,@"STO_CUDA_ENTRY STV_DEFAULT"
bminf_linear_scale_float:
.text.bminf_linear_scale_float:
[----:B------:R-:W-:Y:S01]  /*0000*/  LDC R1, c[0x0][0x37c] ;  /* 0x0000df00ff017b82 */ /* 0x000fe20000000800 */
[----:B------:R-:W0:Y:S07]  /*0010*/  S2R R0, SR_TID.X ;  /* 0x0000000000007919 */ /* 0x000e2e0000002100 */
[----:B------:R-:W0:Y:S01]  /*0020*/  S2UR UR4, SR_CTAID.Y ;  /* 0x00000000000479c3 */ /* 0x000e220000002600 */
[----:B------:R-:W1:Y:S07]  /*0030*/  LDCU UR6, c[0x0][0x380] ;  /* 0x00007000ff0677ac */ /* 0x000e6e0008000800 */
[----:B------:R-:W0:Y:S02]  /*0040*/  LDC R9, c[0x0][0x360] ;  /* 0x0000d800ff097b82 */ /* 0x000e240000000800 */
[----:B0-----:R-:W-:-:S05]  /*0050*/  IMAD R9, R9, UR4, R0 ;  /* 0x0000000409097c24 */ /* 0x001fca000f8e0200 */
[----:B-1----:R-:W-:-:S13]  /*0060*/  ISETP.GE.AND P0, PT, R9, UR6, PT ;  /* 0x0000000609007c0c */ /* 0x002fda000bf06270 */
[----:B------:R-:W-:Y:S05]  /*0070*/  @P0 EXIT ;  /* 0x000000000000094d */ /* 0x000fea0003800000 */
[----:B------:R-:W0:Y:S01]  /*0080*/  LDC.64 R2, c[0x0][0x390] ;  /* 0x0000e400ff027b82 */ /* 0x000e220000000a00 */
[----:B------:R-:W1:Y:S01]  /*0090*/  LDCU.64 UR4, c[0x0][0x398] ;  /* 0x00007300ff0477ac */ /* 0x000e620008000a00 */
[----:B------:R-:W2:Y:S06]  /*00a0*/  S2R R0, SR_CTAID.X ;  /* 0x0000000000007919 */ /* 0x000eac0000002500 */
[----:B------:R-:W3:Y:S01]  /*00b0*/  LDC.64 R6, c[0x0][0x388] ;  /* 0x0000e200ff067b82 */ /* 0x000ee20000000a00 */
[----:B-1----:R-:W-:-:S04]  /*00c0*/  ISETP.NE.U32.AND P1, PT, RZ, UR4, PT ;  /* 0x00000004ff007c0c */ /* 0x002fc8000bf25070 */
[----:B------:R-:W-:Y:S01]  /*00d0*/  ISETP.NE.AND.EX P1, PT, RZ, UR5, PT, P1 ;  /* 0x00000005ff007c0c */ /* 0x000fe2000bf25310 */
[----:B------:R-:W1:Y:S01]  /*00e0*/  LDCU.64 UR4, c[0x0][0x358] ;  /* 0x00006b00ff0477ac */ /* 0x000e620008000a00 */
[----:B0-----:R-:W-:-:S04]  /*00f0*/  ISETP.NE.U32.AND P0, PT, R2, RZ, PT ;  /* 0x000000ff0200720c */ /* 0x001fc80003f05070 */
[----:B------:R-:W-:Y:S01]  /*0100*/  ISETP.NE.AND.EX P0, PT, R3, RZ, PT, P0 ;  /* 0x000000ff0300720c */ /* 0x000fe20003f05300 */
[----:B--2---:R-:W-:-:S06]  /*0110*/  IMAD R11, R0, UR6, R9 ;  /* 0x00000006000b7c24 */ /* 0x004fcc000f8e0209 */
[----:B------:R-:W0:Y:S01]  /*0120*/  @P1 LDC.64 R4, c[0x0][0x398] ;  /* 0x0000e600ff041b82 */ /* 0x000e220000000a00 */
[----:B---3--:R-:W-:-:S07]  /*0130*/  IMAD.WIDE R6, R11, 0x4, R6 ;  /* 0x000000040b067825 */ /* 0x008fce00078e0206 */
[----:B------:R-:W2:Y:S01]  /*0140*/  @P0 LDC.64 R2, c[0x0][0x390] ;  /* 0x0000e400ff020b82 */ /* 0x000ea20000000a00 */
[----:B-1----:R-:W3:Y:S01]  /*0150*/  LDG.E R6, desc[UR4][R6.64] ;  /* 0x0000000406067981 */ /* 0x002ee2000c1e1900 */
[----:B------:R-:W-:Y:S01]  /*0160*/  MOV R10, 0x3f800000 ;  /* 0x3f800000000a7802 */ /* 0x000fe20000000f00 */
[----:B0-----:R-:W-:-:S05]  /*0170*/  @P1 IMAD.WIDE.U32 R4, R9, 0x4, R4 ;  /* 0x0000000409041825 */ /* 0x001fca00078e0004 */
[----:B------:R-:W0:Y:S01]  /*0180*/  LDC.64 R8, c[0x0][0x3a0] ;  /* 0x0000e800ff087b82 */ /* 0x000e220000000a00 */
[----:B------:R-:W4:Y:S01]  /*0190*/  @P1 LDG.E R10, desc[UR4][R4.64] ;  /* 0x00000004040a1981 */ /* 0x000f22000c1e1900 */
[----:B--2---:R-:W-:-:S04]  /*01a0*/  @P0 IMAD.WIDE.U32 R2, R0, 0x4, R2 ;  /* 0x0000000400020825 */ /* 0x004fc800078e0002 */
[----:B------:R-:W-:-:S06]  /*01b0*/  HFMA2 R0, -RZ, RZ, 1.875, 0 ;  /* 0x3f800000ff007431 */ /* 0x000fcc00000001ff */
[----:B------:R-:W2:Y:S01]  /*01c0*/  @P0 LDG.E R0, desc[UR4][R2.64] ;  /* 0x0000000402000981 */ /* 0x000ea2000c1e1900 */
[----:B0-----:R-:W-:Y:S01]  /*01d0*/  IMAD.WIDE R8, R11, 0x4, R8 ;  /* 0x000000040b087825 */ /* 0x001fe200078e0208 */
[----:B---3--:R-:W-:-:S05]  /*01e0*/  I2FP.F32.S32 R13, R6 ;  /* 0x00000006000d7245 */ /* 0x008fca0000201400 */
[----:B--2---:R-:W-:-:S04]  /*01f0*/  FMUL R13, R13, R0 ;  /* 0x000000000d0d7220 */ /* 0x004fc80000400000 */
[----:B----4-:R-:W-:-:S05]  /*0200*/  FMUL R13, R13, R10 ;  /* 0x0000000a0d0d7220 */ /* 0x010fca0000400000 */
[----:B------:R-:W-:Y:S01]  /*0210*/  STG.E desc[UR4][R8.64], R13 ;  /* 0x0000000d08007986 */ /* 0x000fe2000c101904 */
[----:B------:R-:W-:Y:S05]  /*0220*/  EXIT ;  /* 0x000000000000794d */ /* 0x000fea0003800000 */
.L_x_41:
        /* <DEDUP_REMOVED lines=13> */
.L_x_85:


//--------------------- .text.bminf_linear_scale_half --------------------------
	.section	.text.bminf_linear_scale_half,"ax",@progbits
	.align	128
        .global         bminf_linear_scale_half
        .type           bminf_linear_scale_half,@function
        .size           bminf_linear_scale_half,(.L_x_86 - bminf_linear_scale_half)
        .other          bminf_linear_scale_half,@"STO_CUDA_ENTRY STV_DEFAULT"
bminf_linear_scale_half:
.text.bminf_linear_scale_half:
        /* <DEDUP_REMOVED lines=16> */
[----:B------:R-:W-:-:S07]  /*0100*/  ISETP.NE.AND.EX P0, PT, R3, RZ, PT, P0 ;  /* 0x000000ff0300720c */ /* 0x000fce0003f05300 */
[----:B------:R-:W0:Y:S08]  /*0110*/  @P1 LDC.64 R4, c[0x0][0x398] ;  /* 0x0000e600ff041b82 */ /* 0x000e300000000a00 */
[----:B------:R-:W2:Y:S01]  /*0120*/  @P0 LDC.64 R2, c[0x0][0x390] ;  /* 0x0000e400ff020b82 */ /* 0x000ea20000000a00 */
[----:B0-----:R-:W-:-:S05]  /*0130*/  @P1 IMAD.WIDE.U32 R4, R9, 0x2, R4 ;  /* 0x0000000209041825 */ /* 0x001fca00078e0004 */
[----:B-1----:R-:W4:Y:S01]  /*0140*/  @P1 LDG.E.U16 R10, desc[UR4][R4.64] ;  /* 0x00000004040a1981 */ /* 0x002f22000c1e1500 */
[----:B--2---:R-:W-:-:S05]  /*0150*/  @P0 IMAD.WIDE.U32 R2, R11, 0x2, R2 ;  /* 0x000000020b020825 */ /* 0x004fca00078e0002 */
[----:B------:R0:W2:Y:S01]  /*0160*/  @P0 LDG.E.U16 R0, desc[UR4][R2.64] ;  /* 0x0000000402000981 */ /* 0x0000a2000c1e1500 */
[----:B------:R-:W-:Y:S02]  /*0170*/  IMAD R11, R11, UR6, R9 ;  /* 0x000000060b0b7c24 */ /* 0x000fe4000f8e0209 */
[----:B------:R-:W0:Y:S02]  /*0180*/  LDC.64 R8, c[0x0][0x3a0] ;  /* 0x0000e800ff087b82 */ /* 0x000e240000000a00 */
[----:B---3--:R-:W-:-:S06]  /*0190*/  IMAD.WIDE R6, R11, 0x4, R6 ;  /* 0x000000040b067825 */ /* 0x008fcc00078e0206 */
[----:B------:R-:W3:Y:S01]  /*01a0*/  LDG.E R6, desc[UR4][R6.64] ;  /* 0x0000000406067981 */ /* 0x000ee2000c1e1900 */
[----:B0-----:R-:W-:Y:S01]  /*01b0*/  IMAD.WIDE R2, R11, 0x2, R8 ;  /* 0x000000020b027825 */ /* 0x001fe200078e0208 */
[----:B------:R-:W4:Y:S08]  /*01c0*/  @!P1 I2F.F16 R10, 0x1 ;  /* 0x00000001000a9906 */ /* 0x000f300000200c00 */
[----:B------:R-:W2:Y:S01]  /*01d0*/  @!P0 I2F.F16 R0, 0x1 ;  /* 0x0000000100008906 */ /* 0x000ea20000200c00 */
[----:B----4-:R-:W-:Y:S01]  /*01e0*/  HADD2.F32 R15, -RZ, R10.H0_H0 ;  /* 0x2000000aff0f7230 */ /* 0x010fe20000004100 */
[----:B---3--:R-:W-:Y:S01]  /*01f0*/  I2FP.F32.S32 R12, R6 ;  /* 0x00000006000c7245 */ /* 0x008fe20000201400 */
[----:B--2---:R-:W-:-:S05]  /*0200*/  HADD2.F32 R13, -RZ, R0.H0_H0 ;  /* 0x20000000ff0d7230 */ /* 0x004fca0000004100 */
[----:B------:R-:W-:-:S04]  /*0210*/  FMUL R12, R12, R13 ;  /* 0x0000000d0c0c7220 */ /* 0x000fc80000400000 */
[----:B------:R-:W-:-:S05]  /*0220*/  FMUL R12, R12, R15 ;  /* 0x0000000f0c0c7220 */ /* 0x000fca0000400000 */
[----:B------:R-:W-:-:S05]  /*0230*/  F2FP.F16.F32.PACK_AB R12, RZ, R12 ;  /* 0x0000000cff0c723e */ /* 0x000fca00000000ff */
[----:B------:R-:W-:Y:S01]  /*0240*/  STG.E.U16 desc[UR4][R2.64], R12 ;  /* 0x0000000c02007986 */ /* 0x000fe2000c101504 */
[----:B------:R-:W-:Y:S05]  /*0250*/  EXIT ;  /* 0x000000000000794d */ /* 0x000fea0003800000 */
.L_x_42:
        /* <DEDUP_REMOVED lines=10> */
.L_x_86:


//--------------------- .text.bminf_linear_round_float --------------------------
	.section	.text.bminf_linear_round_float,"ax",@progbits
	.align	128
        .global         bminf_linear_round_float
        .type           bminf_linear_round_float,@function
        .size           bminf_linear_round_float,(.L_x_81 - bminf_linear_round_float)
        .other          bminf_linear_round_float,@"STO_CUDA_ENTRY STV_DEFAULT"
bminf_linear_round_float:
.text.bminf_linear_round_float:
[----:B------:R-:W-:Y:S01]  /*0000*/  LDC R1, c[0x0][0x37c] ;  /* 0x0000df00ff017b82 */ /* 0x000fe20000000800 */
[----:B------:R-:W0:Y:S07]  /*0010*/  S2R R3, SR_TID.X ;  /* 0x0000000000037919 */ /* 0x000e2e0000002100 */
[----:B------:R-:W0:Y:S01]  /*0020*/  S2UR UR4, SR_CTAID.Y ;  /* 0x00000000000479c3 */ /* 0x000e220000002600 */
[----:B------:R-:W1:Y:S01]  /*0030*/  LDCU UR5, c[0x0][0x380] ;  /* 0x00007000ff0577ac */ /* 0x000e620008000800 */
[----:B------:R-:W2:Y:S06]  /*0040*/  S2R R7, SR_CTAID.X ;  /* 0x0000000000077919 */ /* 0x000eac0000002500 */
[----:B------:R-:W0:Y:S08]  /*0050*/  LDC R2, c[0x0][0x360] ;  /* 0x0000d800ff027b82 */ /* 0x000e300000000800 */
[----:B------:R-:W3:Y:S01]  /*0060*/  LDC.64 R4, c[0x0][0x390] ;  /* 0x0000e400ff047b82 */ /* 0x000ee20000000a00 */
[----:B0-----:R-:W-:-:S05]  /*0070*/  IMAD R2, R2, UR4, R3 ;  /* 0x0000000402027c24 */ /* 0x001fca000f8e0203 */
[----:B-1----:R-:W-:Y:S01]  /*0080*/  ISETP.GE.AND P0, PT, R2, UR5, PT ;  /* 0x0000000502007c0c */ /* 0x002fe2000bf06270 */
[----:B--2---:R-:W-:-:S12]  /*0090*/  IMAD R2, R7, UR5, R2 ;  /* 0x0000000507027c24 */ /* 0x004fd8000f8e0202 */
[----:B---3--:R-:W-:Y:S05]  /*00a0*/  @P0 EXIT ;  /* 0x000000000000094d */ /* 0x008fea0003800000 */
[----:B------:R-:W0:Y:S01]  /*00b0*/  LDCU.64 UR4, c[0x0][0x358] ;  /* 0x00006b00ff0477ac */ /* 0x000e220008000a00 */
[----:B------:R-:W-:Y:S02]  /*00c0*/  IMAD.WIDE.U32 R4, R7, 0x4, R4 ;  /* 0x0000000407047825 */ /* 0x000fe400078e0004 */
[----:B------:R-:W1:Y:S03]  /*00d0*/  LDC.64 R6, c[0x0][0x388] ;  /* 0x0000e200ff067b82 */ /* 0x000e660000000a00 */
[----:B0-----:R-:W2:Y:S01]  /*00e0*/  LDG.E R3, desc[UR4][R4.64] ;  /* 0x0000000404037981 */ /* 0x001ea2000c1e1900 */
[----:B-1----:R-:W-:-:S05]  /*00f0*/  IMAD.WIDE R6, R2, 0x4, R6 ;  /* 0x0000000402067825 */ /* 0x002fca00078e0206 */
[----:B------:R-:W3:Y:S01]  /*0100*/  LDG.E R0, desc[UR4][R6.64] ;  /* 0x0000000406007981 */ /* 0x000ee2000c1e1900 */
[----:B------:R-:W-:Y:S01]  /*0110*/  BSSY.RECONVERGENT B0, `(.L_x_43) ;  /* 0x000000c000007945 */ /* 0x000fe20003800200 */
[----:B--2---:R-:W0:Y:S08]  /*0120*/  MUFU.RCP R8, R3 ;  /* 0x0000000300087308 */ /* 0x004e300000001000 */
[----:B---3--:R-:W1:Y:S01]  /*0130*/  FCHK P0, R0, R3 ;  /* 0x0000000300007302 */ /* 0x008e620000000000 */
[----:B0-----:R-:W-:-:S04]  /*0140*/  FFMA R9, -R3, R8, 1 ;  /* 0x3f80000003097423 */ /* 0x001fc80000000108 */
[----:B------:R-:W-:-:S04]  /*0150*/  FFMA R9, R8, R9, R8 ;  /* 0x0000000908097223 */ /* 0x000fc80000000008 */
[----:B------:R-:W-:-:S04]  /*0160*/  FFMA R8, R0, R9, RZ ;  /* 0x0000000900087223 */ /* 0x000fc800000000ff */
[----:B------:R-:W-:-:S04]  /*0170*/  FFMA R10, -R3, R8, R0 ;  /* 0x00000008030a7223 */ /* 0x000fc80000000100 */
[----:B------:R-:W-:Y:S01]  /*0180*/  FFMA R8, R9, R10, R8 ;  /* 0x0000000a09087223 */ /* 0x000fe20000000008 */
[----:B-1----:R-:W-:Y:S06]  /*0190*/  @!P0 BRA `(.L_x_44) ;  /* 0x00000000000c8947 */ /* 0x002fec0003800000 */
[----:B------:R-:W-:-:S07]  /*01a0*/  MOV R4, 0x1c0 ;  /* 0x000001c000047802 */ /* 0x000fce0000000f00 */
[----:B------:R-:W-:Y:S05]  /*01b0*/  CALL.REL.NOINC `($__internal_1_$__cuda_sm3x_div_rn_noftz_f32_slowpath) ;  /* 0x0000000000207944 */ /* 0x000fea0003c00000 */
[----:B------:R-:W-:-:S07]  /*01c0*/  IMAD.MOV.U32 R8, RZ, RZ, R0 ;  /* 0x000000ffff087224 */ /* 0x000fce00078e0000 */
.L_x_44:
[----:B------:R-:W-:Y:S05]  /*01d0*/  BSYNC.RECONVERGENT B0 ;  /* 0x0000000000007941 */ /* 0x000fea0003800200 */
.L_x_43:
[----:B------:R-:W0:Y:S01]  /*01e0*/  LDCU.64 UR6, c[0x0][0x398] ;  /* 0x00007300ff0677ac */ /* 0x000e220008000a00 */
[----:B------:R-:W1:Y:S01]  /*01f0*/  F2I.NTZ R3, R8 ;  /* 0x0000000800037305 */ /* 0x000e620000203100 */
[----:B0-----:R-:W-:-:S04]  /*0200*/  IADD3 R4, P0, PT, R2, UR6, RZ ;  /* 0x0000000602047c10 */ /* 0x001fc8000ff1e0ff */
[----:B------:R-:W-:-:S05]  /*0210*/  LEA.HI.X.SX32 R5, R2, UR7, 0x1, P0 ;  /* 0x0000000702057c11 */ /* 0x000fca00080f0eff */
[----:B-1----:R-:W-:Y:S01]  /*0220*/  STG.E.U8 desc[UR4][R4.64], R3 ;  /* 0x0000000304007986 */ /* 0x002fe2000c101104 */
[----:B------:R-:W-:Y:S05]  /*0230*/  EXIT ;  /* 0x000000000000794d */ /* 0x000fea0003800000 */
        .weak           $__internal_1_$__cuda_sm3x_div_rn_noftz_f32_slowpath
        .type           $__internal_1_$__cuda_sm3x_div_rn_noftz_f32_slowpath,@function
        .size           $__internal_1_$__cuda_sm3x_div_rn_noftz_f32_slowpath,(.L_x_81 - $__internal_1_$__cuda_sm3x_div_rn_noftz_f32_slowpath)
$__internal_1_$__cuda_sm3x_div_rn_noftz_f32_slowpath:
[--C-:B------:R-:W-:Y:S01]  /*0240*/  SHF.R.U32.HI R6, RZ, 0x17, R3.reuse ;  /* 0x00000017ff067819 */ /* 0x100fe20000011603 */
[----:B------:R-:W-:Y:S01]  /*0250*/  BSSY.RECONVERGENT B1, `(.L_x_45) ;  /* 0x0000064000017945 */ /* 0x000fe20003800200 */
[--C-:B------:R-:W-:Y:S01]  /*0260*/  SHF.R.U32.HI R5, RZ, 0x17, R0.reuse ;  /* 0x00000017ff057819 */ /* 0x100fe20000011600 */
[----:B------:R-:W-:Y:S01]  /*0270*/  IMAD.MOV.U32 R7, RZ, RZ, R0 ;  /* 0x000000ffff077224 */ /* 0x000fe200078e0000 */
[----:B------:R-:W-:Y:S01]  /*0280*/  LOP3.LUT R6, R6, 0xff, RZ, 0xc0, !PT ;  /* 0x000000ff06067812 */ /* 0x000fe200078ec0ff */
[----:B------:R-:W-:Y:S01]  /*0290*/  IMAD.MOV.U32 R8, RZ, RZ, R3 ;  /* 0x000000ffff087224 */ /* 0x000fe200078e0003 */
        /* <DEDUP_REMOVED lines=30> */
.L_x_46:
[----:B------:R-:W-:Y:S01]  /*0480*/  LEA R3, R6, 0xc0800000, 0x17 ;  /* 0xc080000006037811 */ /* 0x000fe200078eb8ff */
[----:B------:R-:W-:Y:S01]  /*0490*/  VIADD R5, R5, 0xffffff81 ;  /* 0xffffff8105057836 */ /* 0x000fe20000000000 */
[----:B------:R-:W-:Y:S03]  /*04a0*/  BSSY.RECONVERGENT B2, `(.L_x_51) ;  /* 0x0000035000027945 */ /* 0x000fe60003800200 */
[----:B------:R-:W-:Y:S01]  /*04b0*/  IMAD.IADD R3, R8, 0x1, -R3 ;  /* 0x0000000108037824 */ /* 0x000fe200078e0a03 */
[C---:B------:R-:W-:Y:S01]  /*04c0*/  IADD3 R6, PT, PT, R5.reuse, 0x7f, -R6 ;  /* 0x0000007f05067810 */ /* 0x040fe20007ffe806 */
[----:B------:R-:W-:Y:S02]  /*04d0*/  IMAD R0, R5, -0x800000, R7 ;  /* 0xff80000005007824 */ /* 0x000fe400078e0207 */
[----:B------:R-:W0:Y:S01]  /*04e0*/  MUFU.RCP R8, R3 ;  /* 0x0000000300087308 */ /* 0x000e220000001000 */
[----:B------:R-:W-:Y:S01]  /*04f0*/  FADD.FTZ R11, -R3, -RZ ;  /* 0x800000ff030b7221 */ /* 0x000fe20000010100 */
[----:B------:R-:W-:-:S03]  /*0500*/  IMAD.IADD R6, R6, 0x1, R9 ;  /* 0x0000000106067824 */ /* 0x000fc600078e0209 */
[----:B0-----:R-:W-:-:S04]  /*0510*/  FFMA R13, R8, R11, 1 ;  /* 0x3f800000080d7423 */ /* 0x001fc8000000000b */
[----:B------:R-:W-:-:S04]  /*0520*/  FFMA R10, R8, R13, R8 ;  /* 0x0000000d080a7223 */ /* 0x000fc80000000008 */
[----:B------:R-:W-:-:S04]  /*0530*/  FFMA R7, R0, R10, RZ ;  /* 0x0000000a00077223 */ /* 0x000fc800000000ff */
[----:B------:R-:W-:-:S04]  /*0540*/  FFMA R8, R11, R7, R0 ;  /* 0x000000070b087223 */ /* 0x000fc80000000000 */
[----:B------:R-:W-:-:S04]  /*0550*/  FFMA R7, R10, R8, R7 ;  /* 0x000000080a077223 */ /* 0x000fc80000000007 */
[----:B------:R-:W-:-:S04]  /*0560*/  FFMA R8, R11, R7, R0 ;  /* 0x000000070b087223 */ /* 0x000fc80000000000 */
[----:B------:R-:W-:-:S05]  /*0570*/  FFMA R0, R10, R8, R7 ;  /* 0x000000080a007223 */ /* 0x000fca0000000007 */
        /* <DEDUP_REMOVED lines=13> */
[CCC-:B------:R-:W-:Y:S01]  /*0650*/  FFMA.RZ R3, R10.reuse, R8.reuse, R7.reuse ;  /* 0x000000080a037223 */ /* 0x1c0fe2000000c007 */
[CCC-:B------:R-:W-:Y:S01]  /*0660*/  FFMA.RM R6, R10.reuse, R8.reuse, R7.reuse ;  /* 0x000000080a067223 */ /* 0x1c0fe20000004007 */
[C---:B------:R-:W-:Y:S02]  /*0670*/  ISETP.NE.AND P2, PT, R9.reuse, RZ, PT ;  /* 0x000000ff0900720c */ /* 0x040fe40003f45270 */
[----:B------:R-:W-:Y:S02]  /*0680*/  ISETP.NE.AND P1, PT, R9, RZ, PT ;  /* 0x000000ff0900720c */ /* 0x000fe40003f25270 */
[----:B------:R-:W-:Y:S01]  /*0690*/  LOP3.LUT R5, R3, 0x7fffff, RZ, 0xc0, !PT ;  /* 0x007fffff03057812 */ /* 0x000fe200078ec0ff */
[----:B------:R-:W-:Y:S01]  /*06a0*/  FFMA.RP R3, R10, R8, R7 ;  /* 0x000000080a037223 */ /* 0x000fe20000008007 */
[----:B------:R-:W-:Y:S02]  /*06b0*/  VIADD R8, R9, 0x20 ;  /* 0x0000002009087836 */ /* 0x000fe40000000000 */
[----:B------:R-:W-:Y:S01]  /*06c0*/  LOP3.LUT R5, R5, 0x800000, RZ, 0xfc, !PT ;  /* 0x0080000005057812 */ /* 0x000fe200078efcff */
[----:B------:R-:W-:Y:S01]  /*06d0*/  IMAD.MOV R7, RZ, RZ, -R9 ;  /* 0x000000ffff077224 */ /* 0x000fe200078e0a09 */
[----:B------:R-:W-:-:S02]  /*06e0*/  FSETP.NEU.FTZ.AND P0, PT, R3, R6, PT ;  /* 0x000000060300720b */ /* 0x000fc40003f1d000 */
[----:B------:R-:W-:Y:S02]  /*06f0*/  SHF.L.U32 R8, R5, R8, RZ ;  /* 0x0000000805087219 */ /* 0x000fe400000006ff */
[----:B------:R-:W-:Y:S02]  /*0700*/  SEL R6, R7, RZ, P2 ;  /* 0x000000ff07067207 */ /* 0x000fe40001000000 */
[----:B------:R-:W-:Y:S02]  /*0710*/  ISETP.NE.AND P1, PT, R8, RZ, P1 ;  /* 0x000000ff0800720c */ /* 0x000fe40000f25270 */
[----:B------:R-:W-:Y:S02]  /*0720*/  SHF.R.U32.HI R6, RZ, R6, R5 ;  /* 0x00000006ff067219 */ /* 0x000fe40000011605 */
[----:B------:R-:W-:Y:S02]  /*0730*/  PLOP3.LUT P0, PT, P0, P1, PT, 0xf8, 0x8f ;  /* 0x00000000008f781c */ /* 0x000fe40000703f70 */
[----:B------:R-:W-:-:S02]  /*0740*/  SHF.R.U32.HI R8, RZ, 0x1, R6 ;  /* 0x00000001ff087819 */ /* 0x000fc40000011606 */
[----:B------:R-:W-:-:S04]  /*0750*/  SEL R3, RZ, 0x1, !P0 ;  /* 0x00000001ff037807 */ /* 0x000fc80004000000 */
[----:B------:R-:W-:-:S04]  /*0760*/  LOP3.LUT R3, R3, 0x1, R8, 0xf8, !PT ;  /* 0x0000000103037812 */ /* 0x000fc800078ef808 */
[----:B------:R-:W-:-:S05]  /*0770*/  LOP3.LUT R3, R3, R6, RZ, 0xc0, !PT ;  /* 0x0000000603037212 */ /* 0x000fca00078ec0ff */
[----:B------:R-:W-:-:S05]  /*0780*/  IMAD.IADD R3, R8, 0x1, R3 ;  /* 0x0000000108037824 */ /* 0x000fca00078e0203 */
[----:B------:R-:W-:Y:S01]  /*0790*/  LOP3.LUT R0, R3, R0, RZ, 0xfc, !PT ;  /* 0x0000000003007212 */ /* 0x000fe200078efcff */
[----:B------:R-:W-:Y:S06]  /*07a0*/  BRA `(.L_x_54) ;  /* 0x0000000000107947 */ /* 0x000fec0003800000 */
.L_x_53:
[----:B------:R-:W-:-:S04]  /*07b0*/  LOP3.LUT R0, R0, 0x80000000, RZ, 0xc0, !PT ;  /* 0x8000000000007812 */ /* 0x000fc800078ec0ff */
[----:B------:R-:W-:Y:S01]  /*07c0*/  LOP3.LUT R0, R0, 0x7f800000, RZ, 0xfc, !PT ;  /* 0x7f80000000007812 */ /* 0x000fe200078efcff */
[----:B------:R-:W-:Y:S06]  /*07d0*/  BRA `(.L_x_54) ;  /* 0x0000000000047947 */ /* 0x000fec0003800000 */
.L_x_52:
[----:B------:R-:W-:-:S07]  /*07e0*/  IMAD R0, R6, 0x800000, R0 ;  /* 0x0080000006007824 */ /* 0x000fce00078e0200 */
.L_x_54:
[----:B------:R-:W-:Y:S05]  /*07f0*/  BSYNC.RECONVERGENT B2 ;  /* 0x0000000000027941 */ /* 0x000fea0003800200 */
.L_x_51:
[----:B------:R-:W-:Y:S05]  /*0800*/  BRA `(.L_x_55) ;  /* 0x0000000000207947 */ /* 0x000fea0003800000 */
.L_x_50:
[----:B------:R-:W-:-:S04]  /*0810*/  LOP3.LUT R0, R8, 0x80000000, R7, 0x48, !PT ;  /* 0x8000000008007812 */ /* 0x000fc800078e4807 */
[----:B------:R-:W-:Y:S01]  /*0820*/  LOP3.LUT R0, R0, 0x7f800000, RZ, 0xfc, !PT ;  /* 0x7f80000000007812 */ /* 0x000fe200078efcff */
[----:B------:R-:W-:Y:S06]  /*0830*/  BRA `(.L_x_55) ;  /* 0x0000000000147947 */ /* 0x000fec0003800000 */
.L_x_49:
[----:B------:R-:W-:Y:S01]  /*0840*/  LOP3.LUT R0, R8, 0x80000000, R7, 0x48, !PT ;  /* 0x8000000008007812 */ /* 0x000fe200078e4807 */
[----:B------:R-:W-:Y:S06]  /*0850*/  BRA `(.L_x_55) ;  /* 0x00000000000c7947 */ /* 0x000fec0003800000 */
.L_x_48:
[----:B------:R-:W0:Y:S01]  /*0860*/  MUFU.RSQ R0, -QNAN ;  /* 0xffc0000000007908 */ /* 0x000e220000001400 */
[----:B------:R-:W-:Y:S05]  /*0870*/  BRA `(.L_x_55) ;  /* 0x0000000000047947 */ /* 0x000fea0003800000 */
.L_x_47:
[----:B------:R-:W-:-:S07]  /*0880*/  FADD.FTZ R0, R0, R3 ;  /* 0x0000000300007221 */ /* 0x000fce0000010000 */
.L_x_55:
[----:B------:R-:W-:Y:S05]  /*0890*/  BSYNC.RECONVERGENT B1 ;  /* 0x0000000000017941 */ /* 0x000fea0003800200 */
.L_x_45:
[----:B------:R-:W-:-:S04]  /*08a0*/  IMAD.MOV.U32 R5, RZ, RZ, 0x0 ;  /* 0x00000000ff057424 */ /* 0x000fc800078e00ff */
[----:B0-----:R-:W-:Y:S05]  /*08b0*/  RET.REL.NODEC R4 `(bminf_linear_round_float) ;  /* 0xfffffff404d07950 */ /* 0x001fea0003c3ffff */
.L_x_56:
        /* <DEDUP_REMOVED lines=12> */
.L_x_81:


//--------------------- .text.bminf_linear_round_half --------------------------
	.section	.text.bminf_linear_round_half,"ax",@progbits
	.align	128
        .global         bminf_linear_round_half
        .type           bminf_linear_round_half,@function
        .size           bminf_linear_round_half,(.L_x_88 - bminf_linear_round_half)
        .other          bminf_linear_round_half,@"STO_CUDA_ENTRY STV_DEFAULT"
bminf_linear_round_half:
.text.bminf_linear_round_half:
[----:B------:R-:W-:Y:S01]  /*0000*/  LDC R1, c[0x0][0x37c] ;  /* 0x0000df00ff017b82 */ /* 0x000fe20000000800 */
[----:B------:R-:W0:Y:S07]  /*0010*/  S2R R3, SR_TID.X ;  /* 0x0000000000037919 */ /* 0x000e2e0000002100 */
[----:B------:R-:W0:Y:S01]  /*0020*/  S2UR UR4, SR_CTAID.Y ;  /* 0x00000000000479c3 */ /* 0x000e220000002600 */
[----:B------:R-:W1:Y:S01]  /*0030*/  LDCU UR5, c[0x0][0x380] ;  /* 0x00007000ff0577ac */ /* 0x000e620008000800 */
[----:B------:R-:W1:Y:S06]  /*0040*/  S2R R9, SR_CTAID.X ;  /* 0x0000000000097919 */ /* 0x000e6c0000002500 */
[----:B------:R-:W0:Y:S02]  /*0050*/  LDC R0, c[0x0][0x360] ;  /* 0x0000d800ff007b82 */ /* 0x000e240000000800 */
[----:B0-----:R-:W-:-:S06]  /*0060*/  IMAD R0, R0, UR4, R3 ;  /* 0x0000000400007c24 */ /* 0x001fcc000f8e0203 */
[----:B------:R-:W0:Y:S01]  /*0070*/  LDC.64 R2, c[0x0][0x390] ;  /* 0x0000e400ff027b82 */ /* 0x000e220000000a00 */
[----:B-1----:R-:W-:Y:S01]  /*0080*/  IMAD R7, R9, UR5, R0 ;  /* 0x0000000509077c24 */ /* 0x002fe2000f8e0200 */
[----:B------:R-:W-:-:S13]  /*0090*/  ISETP.GE.AND P0, PT, R0, UR5, PT ;  /* 0x0000000500007c0c */ /* 0x000fda000bf06270 */
[----:B------:R-:W-:Y:S05]  /*00a0*/  @P0 EXIT ;  /* 0x000000000000094d */ /* 0x000fea0003800000 */
[----:B------:R-:W1:Y:S01]  /*00b0*/  LDCU.64 UR4, c[0x0][0x358] ;  /* 0x00006b00ff0477ac */ /* 0x000e620008000a00 */
[----:B------:R-:W2:Y:S01]  /*00c0*/  LDC.64 R4, c[0x0][0x388] ;  /* 0x0000e200ff047b82 */ /* 0x000ea20000000a00 */
[----:B0-----:R-:W-:Y:S01]  /*00d0*/  IMAD.WIDE.U32 R2, R9, 0x2, R2 ;  /* 0x0000000209027825 */ /* 0x001fe200078e0002 */
[----:B------:R-:W0:Y:S05]  /*00e0*/  LDCU.64 UR6, c[0x0][0x398] ;  /* 0x00007300ff0677ac */ /* 0x000e2a0008000a00 */
[----:B-1----:R-:W3:Y:S01]  /*00f0*/  LDG.E.U16 R2, desc[UR4][R2.64] ;  /* 0x0000000402027981 */ /* 0x002ee2000c1e1500 */
[----:B--2---:R-:W-:-:S06]  /*0100*/  IMAD.WIDE R4, R7, 0x2, R4 ;  /* 0x0000000207047825 */ /* 0x004fcc00078e0204 */
[----:B------:R-:W2:Y:S01]  /*0110*/  LDG.E.U16 R4, desc[UR4][R4.64] ;  /* 0x0000000404047981 */ /* 0x000ea2000c1e1500 */
[----:B---3--:R-:W-:-:S04]  /*0120*/  HADD2.F32 R9, -RZ, R2.H0_H0 ;  /* 0x20000002ff097230 */ /* 0x008fc80000004100 */
[----:B------:R-:W1:Y:S01]  /*0130*/  MUFU.RCP R11, R9 ;  /* 0x00000009000b7308 */ /* 0x000e620000001000 */
[----:B--2---:R-:W-:-:S05]  /*0140*/  HADD2.F32 R0, -RZ, R4.H0_H0 ;  /* 0x20000004ff007230 */ /* 0x004fca0000004100 */
[----:B-1----:R-:W-:-:S05]  /*0150*/  FMUL R6, R0, R11 ;  /* 0x0000000b00067220 */ /* 0x002fca0000400000 */
[----:B------:R-:W-:-:S05]  /*0160*/  F2FP.F16.F32.PACK_AB R3, RZ, R6 ;  /* 0x00000006ff03723e */ /* 0x000fca00000000ff */
[C---:B------:R-:W-:Y:S02]  /*0170*/  HSETP2.GEU.AND P1, PT, |R3|.reuse.H0_H0, 8.523464202880859375e-06, 8.523464202880859375e-06, PT ;  /* 0x008f008f03007434 */ /* 0x040fe40003f2ea00 */
[----:B------:R-:W-:-:S05]  /*0180*/  HSETP2.GT.AND P0, PT, |R3|.H0_H0, RZ.H0_H0, PT ;  /* 0x200000ff03007234 */ /* 0x000fca0003f04a00 */
[----:B------:R-:W-:-:S13]  /*0190*/  PLOP3.LUT P0, PT, P1, P0, PT, 0xf2, 0x2f ;  /* 0x00000000002f781c */ /* 0x000fda0000f01e72 */
[----:B------:R-:W-:-:S04]  /*01a0*/  @!P0 FFMA R0, -R9, R6, R0 ;  /* 0x0000000609008223 */ /* 0x000fc80000000100 */
[----:B------:R-:W-:-:S05]  /*01b0*/  @!P0 FFMA R0, R11, R0, R6 ;  /* 0x000000000b008223 */ /* 0x000fca0000000006 */
[----:B------:R-:W-:Y:S02]  /*01c0*/  @!P0 F2FP.F16.F32.PACK_AB R3, RZ, R0 ;  /* 0x00000000ff03823e */ /* 0x000fe400000000ff */
[----:B0-----:R-:W-:-:S03]  /*01d0*/  IADD3 R2, P0, PT, R7, UR6, RZ ;  /* 0x0000000607027c10 */ /* 0x001fc6000ff1e0ff */
[----:B------:R-:W-:Y:S01]  /*01e0*/  HADD2.F32 R0, -RZ, R3.H0_H0 ;  /* 0x20000003ff007230 */ /* 0x000fe20000004100 */
[----:B------:R-:W-:-:S03]  /*01f0*/  LEA.HI.X.SX32 R3, R7, UR7, 0x1, P0 ;  /* 0x0000000707037c11 */ /* 0x000fc600080f0eff */
[----:B------:R-:W0:Y:S02]  /*0200*/  F2I.NTZ R5, R0 ;  /* 0x0000000000057305 */ /* 0x000e240000203100 */
[----:B0-----:R-:W-:Y:S01]  /*0210*/  STG.E.U8 desc[UR4][R2.64], R5 ;  /* 0x0000000502007986 */ /* 0x001fe2000c101104 */
[----:B------:R-:W-:Y:S05]  /*0220*/  EXIT ;  /* 0x000000000000794d */ /* 0x000fea0003800000 */
.L_x_57:
        /* <DEDUP_REMOVED lines=13> */
.L_x_88:


//--------------------- .text.bminf_linear_calc_scale_float --------------------------
	.section	.text.bminf_linear_calc_scale_float,"ax",@progbits
	.align	128
        .global         bminf_linear_calc_scale_float
        .type           bminf_linear_calc_scale_float,@function
        .size           bminf_linear_calc_scale_float,(.L_x_82 - bminf_linear_calc_scale_float)
        .other          bminf_linear_calc_scale_float,@"STO_CUDA_ENTRY STV_DEFAULT"
bminf_linear_calc_scale_float:
.text.bminf_linear_calc_scale_float:
        /* <DEDUP_REMOVED lines=12> */
[----:B------:R-:W1:Y:S02]  /*00c0*/  LDC.64 R6, c[0x0][0x388] ;  /* 0x0000e200ff067b82 */ /* 0x000e640000000a00 */
.L_x_60:
[----:B------:R-:W-:-:S04]  /*00d0*/  IMAD R5, R2, UR5, R9 ;  /* 0x0000000502057c24 */ /* 0x000fc8000f8e0209 */
[----:B-1----:R-:W-:-:S06]  /*00e0*/  IMAD.WIDE R4, R5, 0x4, R6 ;  /* 0x0000000405047825 */ /* 0x002fcc00078e0206 */
[----:B------:R-:W2:Y:S01]  /*00f0*/  LDG.E R4, desc[UR6][R4.64] ;  /* 0x0000000604047981 */ /* 0x000ea2000c1e1900 */
[----:B0-----:R-:W-:-:S05]  /*0100*/  IMAD.IADD R9, R8, 0x1, R9 ;  /* 0x0000000108097824 */ /* 0x001fca00078e0209 */
[----:B------:R-:W-:Y:S02]  /*0110*/  ISETP.GE.AND P0, PT, R9, UR5, PT ;  /* 0x0000000509007c0c */ /* 0x000fe4000bf06270 */
[----:B--2---:R-:W-:-:S11]  /*0120*/  FMNMX R3, |R4|, R3, !PT ;  /* 0x0000000304037209 */ /* 0x004fd60007800200 */
[----:B------:R-:W-:Y:S05]  /*0130*/  @!P0 BRA `(.L_x_60) ;  /* 0xfffffffc00e48947 */ /* 0x000fea000383ffff */
.L_x_59:
[----:B------:R-:W-:Y:S05]  /*0140*/  BSYNC.RECONVERGENT B0 ;  /* 0x0000000000007941 */ /* 0x000fea0003800200 */
.L_x_58:
[----:B------:R-:W0:Y:S01]  /*0150*/  SHFL.DOWN PT, R4, R3, 0x10, 0x1f ;  /* 0x0a001f0003047f89 */ /* 0x000e2200000e0000 */
[----:B------:R-:W1:Y:S02]  /*0160*/  LDCU UR4, c[0x0][0x360] ;  /* 0x00006c00ff0477ac */ /* 0x000e640008000800 */
[----:B-1----:R-:W-:Y:S01]  /*0170*/  USHF.R.U32.HI UR4, URZ, 0x5, UR4 ;  /* 0x00000005ff047899 */ /* 0x002fe20008011604 */
[----:B0-----:R-:W-:-:S05]  /*0180*/  FMNMX R5, R4, R3, !PT ;  /* 0x0000000304057209 */ /* 0x001fca0007800000 */
[----:B------:R-:W-:Y:S01]  /*0190*/  ISETP.GE.U32.AND P1, PT, R0, UR4, PT ;  /* 0x0000000400007c0c */ /* 0x000fe2000bf26070 */
[----:B------:R-:W0:-:S12]  /*01a0*/  SHFL.DOWN PT, R4, R5, 0x8, 0x1f ;  /* 0x09001f0005047f89 */ /* 0x000e1800000e0000 */
[----:B------:R-:W1:Y:S01]  /*01b0*/  @!P1 S2R R9, SR_CgaCtaId ;  /* 0x0000000000099919 */ /* 0x000e620000008800 */
[----:B0-----:R-:W-:Y:S02]  /*01c0*/  FMNMX R6, R5, R4, !PT ;  /* 0x0000000405067209 */ /* 0x001fe40007800000 */
[----:B------:R-:W-:-:S03]  /*01d0*/  LOP3.LUT P0, R4, R0, 0x1f, RZ, 0xc0, !PT ;  /* 0x0000001f00047812 */ /* 0x000fc6000780c0ff */
[----:B------:R-:W0:Y:S10]  /*01e0*/  SHFL.DOWN PT, R7, R6, 0x4, 0x1f ;  /* 0x08801f0006077f89 */ /* 0x000e3400000e0000 */
[----:B------:R-:W2:Y:S01]  /*01f0*/  @!P0 S2R R10, SR_CgaCtaId ;  /* 0x00000000000a8919 */ /* 0x000ea20000008800 */
[----:B------:R-:W-:-:S02]  /*0200*/  @!P0 MOV R5, 0x400 ;  /* 0x0000040000058802 */ /* 0x000fc40000000f00 */
[----:B0-----:R-:W-:Y:S02]  /*0210*/  FMNMX R7, R6, R7, !PT ;  /* 0x0000000706077209 */ /* 0x001fe40007800000 */
[----:B------:R-:W-:-:S03]  /*0220*/  @!P1 MOV R6, 0x400 ;  /* 0x0000040000069802 */ /* 0x000fc60000000f00 */
[----:B------:R-:W0:Y:S01]  /*0230*/  SHFL.DOWN PT, R8, R7, 0x2, 0x1f ;  /* 0x08401f0007087f89 */ /* 0x000e2200000e0000 */
[----:B-1----:R-:W-:-:S05]  /*0240*/  @!P1 LEA R9, R9, R6, 0x18 ;  /* 0x0000000609099211 */ /* 0x002fca00078ec0ff */
[----:B------:R-:W-:Y:S01]  /*0250*/  @!P1 IMAD R4, R4, 0x4, R9 ;  /* 0x0000000404049824 */ /* 0x000fe200078e0209 */
[----:B--2---:R-:W-:-:S04]  /*0260*/  @!P0 LEA R5, R10, R5, 0x18 ;  /* 0x000000050a058211 */ /* 0x004fc800078ec0ff */
[----:B------:R-:W-:Y:S02]  /*0270*/  @!P0 LEA.HI R5, R0, R5, RZ, 0x1d ;  /* 0x0000000500058211 */ /* 0x000fe400078fe8ff */
        /* <DEDUP_REMOVED lines=8> */
[----:B0-----:R-:W-:Y:S05]  /*0300*/  @P0 EXIT ;  /* 0x000000000000094d */ /* 0x001fea0003800000 */
[----:B-1----:R-:W0:Y:S01]  /*0310*/  SHFL.DOWN PT, R4, R3, 0x10, 0x1f ;  /* 0x0a001f0003047f89 */ /* 0x002e2200000e0000 */
[----:B------:R-:W-:Y:S02]  /*0320*/  ISETP.NE.AND P0, PT, R0, RZ, PT ;  /* 0x000000ff0000720c */ /* 0x000fe40003f05270 */
[----:B0-----:R-:W-:-:S05]  /*0330*/  FMNMX R4, R4, R3, !PT ;  /* 0x0000000304047209 */ /* 0x001fca0007800000 */
[----:B------:R-:W0:Y:S02]  /*0340*/  SHFL.DOWN PT, R5, R4, 0x8, 0x1f ;  /* 0x09001f0004057f89 */ /* 0x000e2400000e0000 */
[----:B0-----:R-:W-:-:S05]  /*0350*/  FMNMX R5, R4, R5, !PT ;  /* 0x0000000504057209 */ /* 0x001fca0007800000 */
[----:B------:R-:W0:Y:S02]  /*0360*/  SHFL.DOWN PT, R6, R5, 0x4, 0x1f ;  /* 0x08801f0005067f89 */ /* 0x000e2400000e0000 */
[----:B0-----:R-:W-:-:S05]  /*0370*/  FMNMX R6, R5, R6, !PT ;  /* 0x0000000605067209 */ /* 0x001fca0007800000 */
[----:B------:R-:W0:Y:S02]  /*0380*/  SHFL.DOWN PT, R7, R6, 0x2, 0x1f ;  /* 0x08401f0006077f89 */ /* 0x000e2400000e0000 */
[----:B0-----:R-:W-:-:S05]  /*0390*/  FMNMX R7, R6, R7, !PT ;  /* 0x0000000706077209 */ /* 0x001fca0007800000 */
[----:B------:R0:W1:Y:S01]  /*03a0*/  SHFL.DOWN PT, R0, R7, 0x1, 0x1f ;  /* 0x08201f0007007f89 */ /* 0x00006200000e0000 */
[----:B------:R-:W-:Y:S05]  /*03b0*/  @P0 EXIT ;  /* 0x000000000000094d */ /* 0x000fea0003800000 */
[----:B-1----:R-:W-:Y:S01]  /*03c0*/  FMNMX R0, R7, R0, !PT ;  /* 0x0000000007007209 */ /* 0x002fe20007800000 */
[----:B------:R-:W-:Y:S01]  /*03d0*/  IMAD.MOV.U32 R4, RZ, RZ, 0x3c010204 ;  /* 0x3c010204ff047424 */ /* 0x000fe200078e00ff */
[----:B------:R-:W-:Y:S01]  /*03e0*/  BSSY.RECONVERGENT B1, `(.L_x_61) ;  /* 0x000000c000017945 */ /* 0x000fe20003800200 */
[----:B------:R-:W-:Y:S01]  /*03f0*/  IMAD.MOV.U32 R3, RZ, RZ, 0x42fe0000 ;  /* 0x42fe0000ff037424 */ /* 0x000fe200078e00ff */
[----:B------:R-:W1:Y:S03]  /*0400*/  FCHK P0, R0, 127 ;  /* 0x42fe000000007902 */ /* 0x000e660000000000 */
[----:B------:R-:W-:-:S04]  /*0410*/  FFMA R3, R4, -R3, 1 ;  /* 0x3f80000004037423 */ /* 0x000fc80000000803 */
[----:B------:R-:W-:-:S04]  /*0420*/  FFMA R3, R3, R4, 0.0078740157186985015869 ;  /* 0x3c01020403037423 */ /* 0x000fc80000000004 */
[----:B------:R-:W-:-:S04]  /*0430*/  FFMA R4, R0, R3, RZ ;  /* 0x0000000300047223 */ /* 0x000fc800000000ff */
[----:B------:R-:W-:-:S04]  /*0440*/  FFMA R5, R4, -127, R0 ;  /* 0xc2fe000004057823 */ /* 0x000fc80000000000 */
[----:B0-----:R-:W-:Y:S01]  /*0450*/  FFMA R7, R3, R5, R4 ;  /* 0x0000000503077223 */ /* 0x001fe20000000004 */
[----:B-1----:R-:W-:Y:S06]  /*0460*/  @!P0 BRA `(.L_x_62) ;  /* 0x00000000000c8947 */ /* 0x002fec0003800000 */
[----:B------:R-:W-:-:S07]  /*0470*/  MOV R4, 0x490 ;  /* 0x0000049000047802 */ /* 0x000fce0000000f00 */
[----:B------:R-:W-:Y:S05]  /*0480*/  CALL.REL.NOINC `($__internal_2_$__cuda_sm3x_div_rn_noftz_f32_slowpath) ;  /* 0x0000000000187944 */ /* 0x000fea0003c00000 */
[----:B------:R-:W-:-:S07]  /*0490*/  IMAD.MOV.U32 R7, RZ, RZ, R3 ;  /* 0x000000ffff077224 */ /* 0x000fce00078e0003 */
.L_x_62:
[----:B------:R-:W-:Y:S05]  /*04a0*/  BSYNC.RECONVERGENT B1 ;  /* 0x0000000000017941 */ /* 0x000fea0003800200 */
.L_x_61:
[----:B------:R-:W0:Y:S02]  /*04b0*/  LDC.64 R4, c[0x0][0x390] ;  /* 0x0000e400ff047b82 */ /* 0x000e240000000a00 */
[----:B0-----:R-:W-:-:S05]  /*04c0*/  IMAD.WIDE.U32 R2, R2, 0x4, R4 ;  /* 0x0000000402027825 */ /* 0x001fca00078e0004 */
[----:B------:R-:W-:Y:S01]  /*04d0*/  STG.E desc[UR6][R2.64], R7 ;  /* 0x0000000702007986 */ /* 0x000fe2000c101906 */
[----:B------:R-:W-:Y:S05]  /*04e0*/  EXIT ;  /* 0x000000000000794d */ /* 0x000fea0003800000 */
        .weak           $__internal_2_$__cuda_sm3x_div_rn_noftz_f32_slowpath
        .type           $__internal_2_$__cuda_sm3x_div_rn_noftz_f32_slowpath,@function
        .size           $__internal_2_$__cuda_sm3x_div_rn_noftz_f32_slowpath,(.L_x_82 - $__internal_2_$__cuda_sm3x_div_rn_noftz_f32_slowpath)
$__internal_2_$__cuda_sm3x_div_rn_noftz_f32_slowpath:
[--C-:B------:R-:W-:Y:S01]  /*04f0*/  SHF.R.U32.HI R3, RZ, 0x17, R0.reuse ;  /* 0x00000017ff037819 */ /* 0x100fe20000011600 */
[----:B------:R-:W-:Y:S04]  /*0500*/  BSSY.RECONVERGENT B0, `(.L_x_63) ;  /* 0x000005c000007945 */ /* 0x000fe80003800200 */
[----:B------:R-:W-:Y:S01]  /*0510*/  BSSY.RELIABLE B2, `(.L_x_64) ;  /* 0x000001a000027945 */ /* 0x000fe20003800100 */
[----:B------:R-:W-:Y:S01]  /*0520*/  LOP3.LUT R8, R3, 0xff, RZ, 0xc0, !PT ;  /* 0x000000ff03087812 */ /* 0x000fe200078ec0ff */
[----:B------:R-:W-:-:S04]  /*0530*/  IMAD.MOV.U32 R3, RZ, RZ, R0 ;  /* 0x000000ffff037224 */ /* 0x000fc800078e0000 */
[----:B------:R-:W-:-:S05]  /*0540*/  VIADD R7, R8, 0xffffffff ;  /* 0xffffffff08077836 */ /* 0x000fca0000000000 */
[----:B------:R-:W-:-:S13]  /*0550*/  ISETP.GT.U32.OR P0, PT, R7, 0xfd, !PT ;  /* 0x000000fd0700780c */ /* 0x000fda0007f04470 */
[----:B------:R-:W-:Y:S01]  /*0560*/  @!P0 IMAD.MOV.U32 R5, RZ, RZ, RZ ;  /* 0x000000ffff058224 */ /* 0x000fe200078e00ff */
[----:B------:R-:W-:Y:S06]  /*0570*/  @!P0 BRA `(.L_x_65) ;  /* 0x00000000004c8947 */ /* 0x000fec0003800000 */
[----:B------:R-:W-:-:S13]  /*0580*/  FSETP.GTU.FTZ.AND P0, PT, |R0|, +INF , PT ;  /* 0x7f8000000000780b */ /* 0x000fda0003f1c200 */
[----:B------:R-:W-:Y:S05]  /*0590*/  @P0 BREAK.RELIABLE B2 ;  /* 0x0000000000020942 */ /* 0x000fea0003800100 */
[----:B------:R-:W-:Y:S05]  /*05a0*/  @P0 BRA `(.L_x_66) ;  /* 0x0000000400400947 */ /* 0x000fea0003800000 */
[----:B------:R-:W-:-:S05]  /*05b0*/  IMAD.MOV.U32 R6, RZ, RZ, 0x42fe0000 ;  /* 0x42fe0000ff067424 */ /* 0x000fca00078e00ff */
[----:B------:R-:W-:-:S13]  /*05c0*/  LOP3.LUT P0, RZ, R6, 0x7fffffff, R3, 0xc8, !PT ;  /* 0x7fffffff06ff7812 */ /* 0x000fda000780c803 */
[----:B------:R-:W-:Y:S05]  /*05d0*/  @!P0 BREAK.RELIABLE B2 ;  /* 0x0000000000028942 */ /* 0x000fea0003800100 */
[----:B------:R-:W-:Y:S05]  /*05e0*/  @!P0 BRA `(.L_x_67) ;  /* 0x0000000400288947 */ /* 0x000fea0003800000 */
[----:B------:R-:W-:-:S13]  /*05f0*/  LOP3.LUT P0, RZ, R3, 0x7fffffff, RZ, 0xc0, !PT ;  /* 0x7fffffff03ff7812 */ /* 0x000fda000780c0ff */
[----:B------:R-:W-:Y:S05]  /*0600*/  @!P0 BREAK.RELIABLE B2 ;  /* 0x0000000000028942 */ /* 0x000fea0003800100 */
[----:B------:R-:W-:Y:S05]  /*0610*/  @!P0 BRA `(.L_x_68) ;  /* 0x0000000400148947 */ /* 0x000fea0003800000 */
[----:B------:R-:W-:Y:S02]  /*0620*/  FSETP.NEU.FTZ.AND P1, PT, |R0|, +INF , PT ;  /* 0x7f8000000000780b */ /* 0x000fe40003f3d200 */
[----:B------:R-:W-:-:S04]  /*0630*/  LOP3.LUT P0, RZ, R6, 0x7fffffff, RZ, 0xc0, !PT ;  /* 0x7fffffff06ff7812 */ /* 0x000fc8000780c0ff */
[----:B------:R-:W-:-:S13]  /*0640*/  PLOP3.LUT P0, PT, P1, P0, PT, 0x2f, 0xf2 ;  /* 0x0000000000f2781c */ /* 0x000fda0000f00577 */
[----:B------:R-:W-:Y:S05]  /*0650*/  @P0 BREAK.RELIABLE B2 ;  /* 0x0000000000020942 */ /* 0x000fea0003800100 */
[----:B------:R-:W-:Y:S05]  /*0660*/  @P0 BRA `(.L_x_69) ;  /* 0x0000000000f40947 */ /* 0x000fea0003800000 */
[----:B------:R-:W-:-:S13]  /*0670*/  ISETP.GE.AND P0, PT, R7, RZ, PT ;  /* 0x000000ff0700720c */ /* 0x000fda0003f06270 */
[----:B------:R-:W-:Y:S02]  /*0680*/  @P0 IMAD.MOV.U32 R5, RZ, RZ, RZ ;  /* 0x000000ffff050224 */ /* 0x000fe400078e00ff */
[----:B------:R-:W-:Y:S01]  /*0690*/  @!P0 FFMA R3, R0, 1.84467440737095516160e+19, RZ ;  /* 0x5f80000000038823 */ /* 0x000fe200000000ff */
[----:B------:R-:W-:-:S07]  /*06a0*/  @!P0 IMAD.MOV.U32 R5, RZ, RZ, -0x40 ;  /* 0xffffffc0ff058424 */ /* 0x000fce00078e00ff */
.L_x_65:
[----:B------:R-:W-:Y:S05]  /*06b0*/  BSYNC.RELIABLE B2 ;  /* 0x0000000000027941 */ /* 0x000fea0003800100 */
.L_x_64:
[----:B------:R-:W-:Y:S01]  /*06c0*/  UMOV UR4, 0x42fe0000 ;  /* 0x42fe000000047882 */ /* 0x000fe20000000000 */
[----:B------:R-:W-:Y:S01]  /*06d0*/  VIADD R6, R8, 0xffffff81 ;  /* 0xffffff8108067836 */ /* 0x000fe20000000000 */
[----:B------:R-:W-:Y:S01]  /*06e0*/  UIADD3 UR4, UPT, UPT, UR4, -0x3000000, URZ ;  /* 0xfd00000004047890 */ /* 0x000fe2000fffe0ff */
[----:B------:R-:W-:Y:S02]  /*06f0*/  BSSY.RECONVERGENT B2, `(.L_x_70) ;  /* 0x0000033000027945 */ /* 0x000fe40003800200 */
[----:B------:R-:W-:Y:S01]  /*0700*/  IMAD R0, R6, -0x800000, R3 ;  /* 0xff80000006007824 */ /* 0x000fe200078e0203 */
[----:B------:R-:W-:Y:S02]  /*0710*/  IADD3 R5, PT, PT, R5, -0x6, R6 ;  /* 0xfffffffa05057810 */ /* 0x000fe40007ffe006 */
[----:B------:R-:W-:-:S03]  /*0720*/  FADD.FTZ R9, -RZ, -UR4 ;  /* 0x80000004ff097e21 */ /* 0x000fc60008010100 */
[----:B------:R-:W0:Y:S02]  /*0730*/  MUFU.RCP R7, UR4 ;  /* 0x0000000400077d08 */ /* 0x000e240008001000 */
        /* <DEDUP_REMOVED lines=21> */
[C---:B------:R-:W-:Y:S01]  /*0890*/  VIADD R6, R10.reuse, 0x20 ;  /* 0x000000200a067836 */ /* 0x040fe20000000000 */
[C---:B------:R-:W-:Y:S02]  /*08a0*/  ISETP.NE.AND P2, PT, R10.reuse, RZ, PT ;  /* 0x000000ff0a00720c */ /* 0x040fe40003f45270 */
[----:B------:R-:W-:Y:S02]  /*08b0*/  ISETP.NE.AND P1, PT, R10, RZ, PT ;  /* 0x000000ff0a00720c */ /* 0x000fe40003f25270 */
[----:B------:R-:W-:Y:S01]  /*08c0*/  LOP3.LUT R5, R0, 0x7fffff, RZ, 0xc0, !PT ;  /* 0x007fffff00057812 */ /* 0x000fe200078ec0ff */
[CCC-:B------:R-:W-:Y:S01]  /*08d0*/  FFMA.RP R0, R7.reuse, R9.reuse, R8.reuse ;  /* 0x0000000907007223 */ /* 0x1c0fe20000008008 */
[----:B------:R-:W-:Y:S01]  /*08e0*/  FFMA.RM R7, R7, R9, R8 ;  /* 0x0000000907077223 */ /* 0x000fe20000004008 */
[----:B------:R-:W-:Y:S01]  /*08f0*/  IMAD.MOV R8, RZ, RZ, -R10 ;  /* 0x000000ffff087224 */ /* 0x000fe200078e0a0a */
        /* <DEDUP_REMOVED lines=14> */
.L_x_72:
[----:B------:R-:W-:-:S04]  /*09e0*/  LOP3.LUT R3, R3, 0x80000000, RZ, 0xc0, !PT ;  /* 0x8000000003037812 */ /* 0x000fc800078ec0ff */
[----:B------:R-:W-:Y:S01]  /*09f0*/  LOP3.LUT R3, R3, 0x7f800000, RZ, 0xfc, !PT ;  /* 0x7f80000003037812 */ /* 0x000fe200078efcff */
[----:B------:R-:W-:Y:S06]  /*0a00*/  BRA `(.L_x_73) ;  /* 0x0000000000047947 */ /* 0x000fec0003800000 */
.L_x_71:
[----:B------:R-:W-:-:S07]  /*0a10*/  IMAD R3, R5, 0x800000, R3 ;  /* 0x0080000005037824 */ /* 0x000fce00078e0203 */
.L_x_73:
[----:B------:R-:W-:Y:S05]  /*0a20*/  BSYNC.RECONVERGENT B2 ;  /* 0x0000000000027941 */ /* 0x000fea0003800200 */
.L_x_70:
[----:B------:R-:W-:Y:S05]  /*0a30*/  BRA `(.L_x_74) ;  /* 0x0000000000207947 */ /* 0x000fea0003800000 */
.L_x_69:
[----:B------:R-:W-:-:S04]  /*0a40*/  LOP3.LUT R3, R6, 0x80000000, R3, 0x48, !PT ;  /* 0x8000000006037812 */ /* 0x000fc800078e4803 */
[----:B------:R-:W-:Y:S01]  /*0a50*/  LOP3.LUT R3, R3, 0x7f800000, RZ, 0xfc, !PT ;  /* 0x7f80000003037812 */ /* 0x000fe200078efcff */
[----:B------:R-:W-:Y:S06]  /*0a60*/  BRA `(.L_x_74) ;  /* 0x0000000000147947 */ /* 0x000fec0003800000 */
.L_x_68:
[----:B------:R-:W-:Y:S01]  /*0a70*/  LOP3.LUT R3, R6, 0x80000000, R3, 0x48, !PT ;  /* 0x8000000006037812 */ /* 0x000fe200078e4803 */
[----:B------:R-:W-:Y:S06]  /*0a80*/  BRA `(.L_x_74) ;  /* 0x00000000000c7947 */ /* 0x000fec0003800000 */
.L_x_67:
[----:B------:R-:W0:Y:S01]  /*0a90*/  MUFU.RSQ R3, -QNAN ;  /* 0xffc0000000037908 */ /* 0x000e220000001400 */
[----:B------:R-:W-:Y:S05]  /*0aa0*/  BRA `(.L_x_74) ;  /* 0x0000000000047947 */ /* 0x000fea0003800000 */
.L_x_66:
[----:B------:R-:W-:-:S07]  /*0ab0*/  FADD.FTZ R3, R0, 127 ;  /* 0x42fe000000037421 */ /* 0x000fce0000010000 */
.L_x_74:
[----:B------:R-:W-:Y:S05]  /*0ac0*/  BSYNC.RECONVERGENT B0 ;  /* 0x0000000000007941 */ /* 0x000fea0003800200 */
.L_x_63:
[----:B------:R-:W-:-:S04]  /*0ad0*/  IMAD.MOV.U32 R5, RZ, RZ, 0x0 ;  /* 0x00000000ff057424 */ /* 0x000fc800078e00ff */
[----:B0-----:R-:W-:Y:S05]  /*0ae0*/  RET.REL.NODEC R4 `(bminf_linear_calc_scale_float) ;  /* 0xfffffff404447950 */ /* 0x001fea0003c3ffff */
.L_x_75:
        /* <DEDUP_REMOVED lines=9> */
.L_x_82:


//--------------------- .text.bminf_linear_calc_scale_half --------------------------
	.section	.text.bminf_linear_calc_scale_half,"ax",@progbits
	.align	128
        .global         bminf_linear_calc_scale_half
        .type           bminf_linear_calc_scale_half,@function
        .size           bminf_linear_calc_scale_half,(.L_x_90 - bminf_linear_calc_scale_half)
        .other          bminf_linear_calc_scale_half,@"STO_CUDA_ENTRY STV_DEFAULT"
bminf_linear_calc_scale_half:
.text.bminf_linear_calc_scale_half:
        /* <DEDUP_REMOVED lines=11> */
[----:B------:R-:W1:Y:S02]  /*00b0*/  LDC.64 R6, c[0x0][0x388] ;  /* 0x0000e200ff067b82 */ /* 0x000e640000000a00 */
.L_x_78:
[----:B------:R-:W-:-:S04]  /*00c0*/  IMAD R5, R0, UR5, R9 ;  /* 0x0000000500057c24 */ /* 0x000fc8000f8e0209 */
[----:B-1----:R-:W-:-:S06]  /*00d0*/  IMAD.WIDE R4, R5, 0x2, R6 ;  /* 0x0000000205047825 */ /* 0x002fcc00078e0206 */
[----:B------:R-:W2:Y:S01]  /*00e0*/  LDG.E.U16 R4, desc[UR6][R4.64] ;  /* 0x0000000604047981 */ /* 0x000ea2000c1e1500 */
[----:B0-----:R-:W-:-:S05]  /*00f0*/  IMAD.IADD R9, R8, 0x1, R9 ;  /* 0x0000000108097824 */ /* 0x001fca00078e0209 */
[----:B------:R-:W-:Y:S02]  /*0100*/  ISETP.GE.AND P0, PT, R9, UR5, PT ;  /* 0x0000000509007c0c */ /* 0x000fe4000bf06270 */
[----:B--2---:R-:W-:-:S11]  /*0110*/  HMNMX2 R3, R3.H0_H0, |R4|.H0_H0, !PT ;  /* 0x6000000403037240 */ /* 0x004fd60007800800 */
[----:B------:R-:W-:Y:S05]  /*0120*/  @!P0 BRA `(.L_x_78) ;  /* 0xfffffffc00e48947 */ /* 0x000fea000383ffff */
.L_x_77:
[----:B------:R-:W-:Y:S05]  /*0130*/  BSYNC.RECONVERGENT B0 ;  /* 0x0000000000007941 */ /* 0x000fea0003800200 */
.L_x_76:
[----:B------:R-:W-:Y:S01]  /*0140*/  PRMT R3, R3, 0x5410, R3 ;  /* 0x0000541003037816 */ /* 0x000fe20000000003 */
[----:B------:R-:W0:Y:S04]  /*0150*/  LDCU UR4, c[0x0][0x360] ;  /* 0x00006c00ff0477ac */ /* 0x000e280008000800 */
[----:B------:R1:W2:Y:S02]  /*0160*/  SHFL.DOWN PT, R4, R3, 0x10, 0x1f ;  /* 0x0a001f0003047f89 */ /* 0x0002a400000e0000 */
[----:B-1----:R-:W-:Y:S01]  /*0170*/  HADD2.F32 R3, -RZ, R3.H0_H0 ;  /* 0x20000003ff037230 */ /* 0x002fe20000004100 */
[----:B0-----:R-:W-:-:S06]  /*0180*/  USHF.R.U32.HI UR4, URZ, 0x5, UR4 ;  /* 0x00000005ff047899 */ /* 0x001fcc0008011604 */
[----:B------:R-:W-:Y:S01]  /*0190*/  ISETP.GE.U32.AND P0, PT, R2, UR4, PT ;  /* 0x0000000402007c0c */ /* 0x000fe2000bf06070 */
[----:B--2---:R-:W-:-:S05]  /*01a0*/  HADD2.F32 R4, -RZ, R4.H0_H0 ;  /* 0x20000004ff047230 */ /* 0x004fca0000004100 */
[----:B------:R-:W-:-:S04]  /*01b0*/  FMNMX R4, R3, R4, !PT ;  /* 0x0000000403047209 */ /* 0x000fc80007800000 */
[----:B------:R-:W-:-:S03]  /*01c0*/  F2FP.F16.F32.PACK_AB R4, RZ, R4 ;  /* 0x00000004ff04723e */ /* 0x000fc600000000ff */
[----:B------:R-:W0:Y:S01]  /*01d0*/  @!P0 S2R R9, SR_CgaCtaId ;  /* 0x0000000000098919 */ /* 0x000e220000008800 */
[----:B------:R-:W-:Y:S01]  /*01e0*/  PRMT R3, R4, 0x5410, R4 ;  /* 0x0000541004037816 */ /* 0x000fe20000000004 */
[----:B------:R-:W-:-:S04]  /*01f0*/  HADD2.F32 R4, -RZ, R4.H0_H0 ;  /* 0x20000004ff047230 */ /* 0x000fc80000004100 */
[----:B------:R1:W2:Y:S02]  /*0200*/  SHFL.DOWN PT, R5, R3, 0x8, 0x1f ;  /* 0x09001f0003057f89 */ /* 0x0002a400000e0000 */
[----:B-1----:R-:W-:-:S13]  /*0210*/  LOP3.LUT P1, R3, R2, 0x1f, RZ, 0xc0, !PT ;  /* 0x0000001f02037812 */ /* 0x002fda000782c0ff */
[----:B------:R-:W1:Y:S01]  /*0220*/  @!P1 S2R R8, SR_CgaCtaId ;  /* 0x0000000000089919 */ /* 0x000e620000008800 */
[----:B------:R-:W-:Y:S01]  /*0230*/  @!P1 MOV R7, 0x400 ;  /* 0x0000040000079802 */ /* 0x000fe20000000f00 */
[----:B--2---:R-:W-:-:S05]  /*0240*/  HADD2.F32 R5, -RZ, R5.H0_H0 ;  /* 0x20000005ff057230 */ /* 0x004fca0000004100 */
[----:B------:R-:W-:-:S04]  /*0250*/  FMNMX R4, R4, R5, !PT ;  /* 0x0000000504047209 */ /* 0x000fc80007800000 */
[----:B------:R-:W-:-:S04]  /*0260*/  F2FP.F16.F32.PACK_AB R4, RZ, R4 ;  /* 0x00000004ff04723e */ /* 0x000fc800000000ff */
[----:B------:R-:W-:-:S05]  /*0270*/  PRMT R4, R4, 0x5410, R4 ;  /* 0x0000541004047816 */ /* 0x000fca0000000004 */
[----:B------:R2:W3:Y:S02]  /*0280*/  SHFL.DOWN PT, R5, R4, 0x4, 0x1f ;  /* 0x08801f0004057f89 */ /* 0x0004e400000e0000 */
[----:B--2---:R-:W-:Y:S01]  /*0290*/  HADD2.F32 R4, -RZ, R4.H0_H0 ;  /* 0x20000004ff047230 */ /* 0x004fe20000004100 */
[----:B-1----:R-:W-:-:S04]  /*02a0*/  @!P1 LEA R7, R8, R7, 0x18 ;  /* 0x0000000708079211 */ /* 0x002fc800078ec0ff */
[----:B------:R-:W-:Y:S01]  /*02b0*/  @!P1 LEA.HI R7, R2, R7, RZ, 0x1c ;  /* 0x0000000702079211 */ /* 0x000fe200078fe0ff */
[----:B---3--:R-:W-:-:S05]  /*02c0*/  HADD2.F32 R5, -RZ, R5.H0_H0 ;  /* 0x20000005ff057230 */ /* 0x008fca0000004100 */
[----:B------:R-:W-:-:S04]  /*02d0*/  FMNMX R5, R4, R5, !PT ;  /* 0x0000000504057209 */ /* 0x000fc80007800000 */
[----:B------:R-:W-:-:S04]  /*02e0*/  F2FP.F16.F32.PACK_AB R5, RZ, R5 ;  /* 0x00000005ff05723e */ /* 0x000fc800000000ff */
[----:B------:R-:W-:Y:S01]  /*02f0*/  PRMT R4, R5, 0x5410, R5 ;  /* 0x0000541005047816 */ /* 0x000fe20000000005 */
[----:B------:R-:W-:-:S04]  /*0300*/  HADD2.F32 R5, -RZ, R5.H0_H0 ;  /* 0x20000005ff057230 */ /* 0x000fc80000004100 */
[----:B------:R-:W1:Y:S02]  /*0310*/  SHFL.DOWN PT, R6, R4, 0x2, 0x1f ;  /* 0x08401f0004067f89 */ /* 0x000e6400000e0000 */
[----:B-1----:R-:W-:-:S05]  /*0320*/  HADD2.F32 R6, -RZ, R6.H0_H0 ;  /* 0x20000006ff067230 */ /* 0x002fca0000004100 */
[----:B------:R-:W-:-:S04]  /*0330*/  FMNMX R5, R5, R6, !PT ;  /* 0x0000000605057209 */ /* 0x000fc80007800000 */
[----:B------:R-:W-:-:S04]  /*0340*/  F2FP.F16.F32.PACK_AB R5, RZ, R5 ;  /* 0x00000005ff05723e */ /* 0x000fc800000000ff */
[----:B------:R-:W-:Y:S01]  /*0350*/  PRMT R4, R5, 0x5410, R5 ;  /* 0x0000541005047816 */ /* 0x000fe20000000005 */
[----:B------:R-:W-:-:S05]  /*0360*/  HADD2.F32 R5, -RZ, R5.H0_H0 ;  /* 0x20000005ff057230 */ /* 0x000fca0000004100 */
[----:B------:R-:W1:Y:S02]  /*0370*/  SHFL.DOWN PT, R4, R4, 0x1, 0x1f ;  /* 0x08201f0004047f89 */ /* 0x000e6400000e0000 */
[----:B-1----:R-:W-:-:S05]  /*0380*/  HADD2.F32 R6, -RZ, R4.H0_H0 ;  /* 0x20000004ff067230 */ /* 0x002fca0000004100 */
[----:B------:R-:W-:Y:S02]  /*0390*/  FMNMX R5, R5, R6, !PT ;  /* 0x0000000605057209 */ /* 0x000fe40007800000 */
[----:B------:R-:W-:Y:S02]  /*03a0*/  @!P0 MOV R6, 0x400 ;  /* 0x0000040000068802 */ /* 0x000fe40000000f00 */
[----:B------:R-:W-:Y:S02]  /*03b0*/  F2FP.F16.F32.PACK_AB R5, RZ, R5 ;  /* 0x00000005ff05723e */ /* 0x000fe400000000ff */
[----:B0-----:R-:W-:Y:S02]  /*03c0*/  @!P0 LEA R6, R9, R6, 0x18 ;  /* 0x0000000609068211 */ /* 0x001fe400078ec0ff */
[----:B------:R-:W-:Y:S01]  /*03d0*/  PRMT R8, R5, 0x7610, R8 ;  /* 0x0000761005087816 */ /* 0x000fe20000000008 */
[----:B------:R-:W-:Y:S02]  /*03e0*/  IMAD.MOV.U32 R5, RZ, RZ, 0xfc00 ;  /* 0x0000fc00ff057424 */ /* 0x000fe400078e00ff */
[----:B------:R-:W-:-:S02]  /*03f0*/  @!P0 IMAD R3, R3, 0x2, R6 ;  /* 0x0000000203038824 */ /* 0x000fc400078e0206 */
[----:B------:R-:W-:Y:S01]  /*0400*/  @!P1 STS.U16 [R7], R8 ;  /* 0x0000000807009388 */ /* 0x000fe20000000400 */
[----:B------:R-:W-:Y:S01]  /*0410*/  BAR.SYNC.DEFER_BLOCKING 0x0 ;  /* 0x0000000000007b1d */ /* 0x000fe20000010000 */
[----:B------:R-:W-:-:S05]  /*0420*/  ISETP.GT.U32.AND P1, PT, R2, 0x1f, PT ;  /* 0x0000001f0200780c */ /* 0x000fca0003f24070 */
[----:B------:R-:W0:Y:S02]  /*0430*/  @!P0 LDS.U16 R3, [R3] ;  /* 0x0000000003038984 */ /* 0x000e240000000400 */
[----:B0-----:R-:W-:-:S04]  /*0440*/  @!P0 PRMT R4, R3, 0x7610, R4 ;  /* 0x0000761003048816 */ /* 0x001fc80000000004 */
[----:B------:R-:W-:Y:S02]  /*0450*/  @P0 PRMT R4, R5, 0x7610, R4 ;  /* 0x0000761005040816 */ /* 0x000fe40000000004 */
[----:B------:R-:W-:Y:S05]  /*0460*/  @P1 EXIT ;  /* 0x000000000000194d */ /* 0x000fea0003800000 */
[----:B------:R-:W-:Y:S01]  /*0470*/  PRMT R3, R4, 0x5410, R4 ;  /* 0x0000541004037816 */ /* 0x000fe20000000004 */
[----:B------:R-:W-:Y:S01]  /*0480*/  HADD2.F32 R4, -RZ, R4.H0_H0 ;  /* 0x20000004ff047230 */ /* 0x000fe20000004100 */
[----:B------:R-:W-:-:S04]  /*0490*/  ISETP.NE.AND P0, PT, R2, RZ, PT ;  /* 0x000000ff0200720c */ /* 0x000fc80003f05270 */
        /* <DEDUP_REMOVED lines=22> */
[----:B------:R-:W-:-:S05]  /*0600*/  PRMT R4, R4, 0x5410, R4 ;  /* 0x0000541004047816 */ /* 0x000fca0000000004 */
[----:B------:R0:W1:Y:S01]  /*0610*/  SHFL.DOWN PT, R2, R4, 0x1, 0x1f ;  /* 0x08201f0004027f89 */ /* 0x00006200000e0000 */
[----:B------:R-:W-:Y:S05]  /*0620*/  @P0 EXIT ;  /* 0x000000000000094d */ /* 0x000fea0003800000 */
[----:B------:R-:W2:Y:S01]  /*0630*/  I2F.F16 R3, 0x7f ;  /* 0x0000007f00037906 */ /* 0x000ea20000200c00 */
[----:B0-----:R-:W-:Y:S02]  /*0640*/  HADD2.F32 R4, -RZ, R4.H0_H0 ;  /* 0x20000004ff047230 */ /* 0x001fe40000004100 */
[----:B--2---:R-:W-:Y:S02]  /*0650*/  HADD2.F32 R5, -RZ, R3.H0_H0 ;  /* 0x20000003ff057230 */ /* 0x004fe40000004100 */
[----:B-1----:R-:W-:-:S03]  /*0660*/  HADD2.F32 R3, -RZ, R2.H0_H0 ;  /* 0x20000002ff037230 */ /* 0x002fc60000004100 */
[----:B------:R-:W0:Y:S02]  /*0670*/  MUFU.RCP R6, R5 ;  /* 0x0000000500067308 */ /* 0x000e240000001000 */
[----:B------:R-:W-:-:S04]  /*0680*/  FMNMX R3, R4, R3, !PT ;  /* 0x0000000304037209 */ /* 0x000fc80007800000 */
[----:B------:R-:W-:-:S05]  /*0690*/  F2FP.F16.F32.PACK_AB R3, RZ, R3 ;  /* 0x00000003ff03723e */ /* 0x000fca00000000ff */
[----:B------:R-:W-:Y:S02]  /*06a0*/  HADD2.F32 R8, -RZ, R3.H0_H0 ;  /* 0x20000003ff087230 */ /* 0x000fe40000004100 */
[----:B------:R-:W1:Y:S03]  /*06b0*/  LDC.64 R2, c[0x0][0x390] ;  /* 0x0000e400ff027b82 */ /* 0x000e660000000a00 */
[----:B0-----:R-:W-:-:S05]  /*06c0*/  FMUL R9, R8, R6 ;  /* 0x0000000608097220 */ /* 0x001fca0000400000 */
[----:B------:R-:W-:-:S05]  /*06d0*/  F2FP.F16.F32.PACK_AB R4, RZ, R9 ;  /* 0x00000009ff04723e */ /* 0x000fca00000000ff */
[C---:B------:R-:W-:Y:S02]  /*06e0*/  HSETP2.GEU.AND P1, PT, |R4|.reuse.H0_H0, 8.523464202880859375e-06, 8.523464202880859375e-06, PT ;  /* 0x008f008f04007434 */ /* 0x040fe40003f2ea00 */
[----:B------:R-:W-:-:S05]  /*06f0*/  HSETP2.GT.AND P0, PT, |R4|.H0_H0, RZ.H0_H0, PT ;  /* 0x200000ff04007234 */ /* 0x000fca0003f04a00 */
[----:B------:R-:W-:Y:S01]  /*0700*/  PLOP3.LUT P0, PT, P1, P0, PT, 0xf2, 0x2f ;  /* 0x00000000002f781c */ /* 0x000fe20000f01e72 */
[----:B-1----:R-:W-:-:S12]  /*0710*/  IMAD.WIDE.U32 R2, R0, 0x2, R2 ;  /* 0x0000000200027825 */ /* 0x002fd800078e0002 */
[----:B------:R-:W-:-:S04]  /*0720*/  @!P0 FFMA R7, -R5, R9, R8 ;  /* 0x0000000905078223 */ /* 0x000fc80000000108 */
[----:B------:R-:W-:-:S05]  /*0730*/  @!P0 FFMA R7, R6, R7, R9 ;  /* 0x0000000706078223 */ /* 0x000fca0000000009 */
[----:B------:R-:W-:-:S05]  /*0740*/  @!P0 F2FP.F16.F32.PACK_AB R4, RZ, R7 ;  /* 0x00000007ff04823e */ /* 0x000fca00000000ff */
[----:B------:R-:W-:Y:S01]  /*0750*/  STG.E.U16 desc[UR6][R2.64], R4 ;  /* 0x0000000402007986 */ /* 0x000fe2000c101506 */
[----:B------:R-:W-:Y:S05]  /*0760*/  EXIT ;  /* 0x000000000000794d */ /* 0x000fea0003800000 */
.L_x_79:
        /* <DEDUP_REMOVED lines=9> */
.L_x_90:


//--------------------- .nv.shared.bminf_linear_scale_round_float --------------------------
	.section	.nv.shared.bminf_linear_scale_round_float,"aw",@nobits
	.sectionflags	@""
	.align	4
.nv.shared.bminf_linear_scale_round_float:
	.zero		1156


//--------------------- .nv.shared.reserved.0     --------------------------
	.section	.nv.shared.reserved.0,"aw",@nobits
	.weak		__nv_reservedSMEM_offset_0_alias
	.size		__nv_reservedSMEM_offset_0_alias, 0, 64
	.other		__nv_reservedSMEM_offset_0_alias,@"STO_CUDA_RESERVED_SHARED STV_DEFAULT"
__nv_reservedSMEM_offset_0_alias:
	.zero		0
	.zero		64


//--------------------- .nv.shared.bminf_linear_scale_round_half --------------------------
	.section	.nv.shared.bminf_linear_scale_round_half,"aw",@nobits
	.sectionflags	@""
	.align	2
.nv.shared.bminf_linear_scale_round_half:
	.zero		1090


//--------------------- .nv.shared.bminf_linear_calc_scale_float --------------------------
	.section	.nv.shared.bminf_linear_calc_scale_float,"aw",@nobits
	.sectionflags	@""
	.align	4
.nv.shared.bminf_linear_calc_scale_float:
	.zero		1152


//--------------------- .nv.shared.bminf_linear_calc_scale_half --------------------------
	.section	.nv.shared.bminf_linear_calc_scale_half,"aw",@nobits
	.sectionflags	@""
	.align	2
.nv.shared.bminf_linear_calc_scale_half:
	.zero		1088


//--------------------- .nv.constant0.bminf_linear_scale_round_float --------------------------
	.section	.nv.constant0.bminf_linear_scale_round_float,"a",@progbits
	.sectionflags	@""
	.align	4
.nv.constant0.bminf_linear_scale_round_float:
	.zero		936


//--------------------- .nv.constant0.bminf_linear_scale_round_half --------------------------
	.section	.nv.constant0.bminf_linear_scale_round_half,"a",@progbits
	.sectionflags	@""
	.align	4
.nv.constant0.bminf_linear_scale_round_half:
	.zero		936


//--------------------- .nv.constant0.bminf_linear_scale_float --------------------------
	.section	.nv.constant0.bminf_linear_scale_float,"a",@progbits
	.sectionflags	@""
	.align	4
.nv.constant0.bminf_linear_scale_float:
	.zero		936


//--------------------- .nv.constant0.bminf_linear_scale_half --------------------------
	.section	.nv.constant0.bminf_linear_scale_half,"a",@progbits
	.sectionflags	@""
	.align	4
.nv.constant0.bminf_linear_scale_half:
	.zero		936


//--------------------- .nv.constant0.bminf_linear_round_float --------------------------
	.section	.nv.constant0.bminf_linear_round_float,"a",@progbits
	.sectionflags	@""
	.align	4
.nv.constant0.bminf_linear_round_float:
	.zero		928


//--------------------- .nv.constant0.bminf_linear_round_half --------------------------
	.section	.nv.constant0.bminf_linear_round_half,"a",@progbits
	.sectionflags	@""
	.align	4
.nv.constant0.bminf_linear_round_half:
	.zero		928


//--------------------- .nv.constant0.bminf_linear_calc_scale_float --------------------------
	.section	.nv.constant0.bminf_linear_calc_scale_float,"a",@progbits
	.sectionflags	@""
	.align	4
.nv.constant0.bminf_linear_calc_scale_float:
	.zero		920


//--------------------- .nv.constant0.bminf_linear_calc_scale_half --------------------------
	.section	.nv.constant0.bminf_linear_calc_scale_half,"a",@progbits
	.sectionflags	@""
	.align	4
.nv.constant0.bminf_linear_calc_scale_half:
	.zero		920


//--------------------- SYMBOLS --------------------------

	.type		.nv.reservedSmem.offset0,@object
	.size		.nv.reservedSmem.offset0,0x4
	.type		.nv.reservedSmem.cap,@object
	.size		.nv.reservedSmem.cap,0x4
